	.target	sm_90a

	.elftype	@"ET_EXEC"


//--------------------- .note.nv.tkinfo           --------------------------
	.section	.note.nv.tkinfo,"",@"SHT_NOTE"
	.sectionflags	@"SHF_NOTE_NV_TKINFO"
	.tkinfo
        /*0018*/ 	.word	0x00000002
        /*0030*/ 	.string	""
        /*0030*/ 	.string	"ptxas"
        /*0030*/ 	.string	"Cuda compilation tools, release 13.0, V13.0.88"
        /*0030*/ 	.string	"Build cuda_13.0.r13.0/compiler.36424714_0"
        /*0030*/ 	.string	"-arch sm_90a -m 64 "



//--------------------- .note.nv.cuinfo           --------------------------
	.section	.note.nv.cuinfo,"",@"SHT_NOTE"
	.sectionflags	@"SHF_NOTE_NV_CUINFO"
        /*0018*/ 	.short	0x0002
        /*001a*/ 	.short	0x005a
        /*001c*/ 	.short	0x0082
	.zero		2


//--------------------- .nv.info                  --------------------------
	.section	.nv.info,"",@"SHT_CUDA_INFO"
	.align	4


	//----- nvinfo : EIATTR_REGCOUNT
	.align		4
        /*0000*/ 	.byte	0x04, 0x2f
        /*0002*/ 	.short	(.L_15 - .L_14)
	.align		4
.L_14:
        /*0004*/ 	.word	index@(_ZN7cutlass13device_kernelINS_4gemm6kernel13GemmUniversalIN4cute5tupleIJiiiiEEENS1_10collective13CollectiveMmaINS1_34MainloopSm90TmaGmmaWarpSpecializedILi4ENS5_IJNS4_1CILi2EEENSA_ILi1EEESC_EEENS1_35KernelTmaWarpSpecializedCooperativeEEENS5_IJNSA_ILi128EEENSA_ILi256EEENSA_ILi32EEEEEEfNS5_IJlSC_lEEEfSK_NS4_8TiledMMAINS4_8MMA_AtomIJNS4_4SM904GMMA30MMA_64x256x8_F32TF32TF32_SS_TNILNSO_7ScaleInE1ELSQ_1EEEEEENS4_6LayoutISD_NS5_IJSC_NSA_ILi0EEESU_EEEEENS5_IJNS4_10UnderscoreESX_SX_EEEEENS4_13SM90_TMA_LOADENS4_14ComposedLayoutINS4_7SwizzleILi3ELi4ELi3EEENS4_18smem_ptr_flag_bitsILi32EEENST_INS5_IJNSA_ILi8EEESI_EEENS5_IJSI_SC_EEEEEEEvNS4_8identityENS4_23SM90_TMA_LOAD_MULTICASTES1A_vS1B_EENS_8epilogue10collective6detail29Sm90TmaWarpSpecializedAdapterINS1F_15DefaultEpilogueIfSK_SK_NS1E_6thread17LinearCombinationIfLi1EffLNS1J_9ScaleType4KindE0ELNS_15FloatRoundStyleE2EfEENS1_15EpilogueDefaultEEEEEvvEEEEvNT_6ParamsE)
        /*0008*/ 	.word	0x000000a8


	//----- nvinfo : EIATTR_FRAME_SIZE
	.align		4
.L_15:
        /*000c*/ 	.byte	0x04, 0x11
        /*000e*/ 	.short	(.L_17 - .L_16)
	.align		4
.L_16:
        /*0010*/ 	.word	index@(_ZN7cutlass13device_kernelINS_4gemm6kernel13GemmUniversalIN4cute5tupleIJiiiiEEENS1_10collective13CollectiveMmaINS1_34MainloopSm90TmaGmmaWarpSpecializedILi4ENS5_IJNS4_1CILi2EEENSA_ILi1EEESC_EEENS1_35KernelTmaWarpSpecializedCooperativeEEENS5_IJNSA_ILi128EEENSA_ILi256EEENSA_ILi32EEEEEEfNS5_IJlSC_lEEEfSK_NS4_8TiledMMAINS4_8MMA_AtomIJNS4_4SM904GMMA30MMA_64x256x8_F32TF32TF32_SS_TNILNSO_7ScaleInE1ELSQ_1EEEEEENS4_6LayoutISD_NS5_IJSC_NSA_ILi0EEESU_EEEEENS5_IJNS4_10UnderscoreESX_SX_EEEEENS4_13SM90_TMA_LOADENS4_14ComposedLayoutINS4_7SwizzleILi3ELi4ELi3EEENS4_18smem_ptr_flag_bitsILi32EEENST_INS5_IJNSA_ILi8EEESI_EEENS5_IJSI_SC_EEEEEEEvNS4_8identityENS4_23SM90_TMA_LOAD_MULTICASTES1A_vS1B_EENS_8epilogue10collective6detail29Sm90TmaWarpSpecializedAdapterINS1F_15DefaultEpilogueIfSK_SK_NS1E_6thread17LinearCombinationIfLi1EffLNS1J_9ScaleType4KindE0ELNS_15FloatRoundStyleE2EfEENS1_15EpilogueDefaultEEEEEvvEEEEvNT_6ParamsE)
        /*0014*/ 	.word	0x00000000


	//----- nvinfo : EIATTR_MIN_STACK_SIZE
	.align		4
.L_17:
        /*0018*/ 	.byte	0x04, 0x12
        /*001a*/ 	.short	(.L_19 - .L_18)
	.align		4
.L_18:
        /*001c*/ 	.word	index@(_ZN7cutlass13device_kernelINS_4gemm6kernel13GemmUniversalIN4cute5tupleIJiiiiEEENS1_10collective13CollectiveMmaINS1_34MainloopSm90TmaGmmaWarpSpecializedILi4ENS5_IJNS4_1CILi2EEENSA_ILi1EEESC_EEENS1_35KernelTmaWarpSpecializedCooperativeEEENS5_IJNSA_ILi128EEENSA_ILi256EEENSA_ILi32EEEEEEfNS5_IJlSC_lEEEfSK_NS4_8TiledMMAINS4_8MMA_AtomIJNS4_4SM904GMMA30MMA_64x256x8_F32TF32TF32_SS_TNILNSO_7ScaleInE1ELSQ_1EEEEEENS4_6LayoutISD_NS5_IJSC_NSA_ILi0EEESU_EEEEENS5_IJNS4_10UnderscoreESX_SX_EEEEENS4_13SM90_TMA_LOADENS4_14ComposedLayoutINS4_7SwizzleILi3ELi4ELi3EEENS4_18smem_ptr_flag_bitsILi32EEENST_INS5_IJNSA_ILi8EEESI_EEENS5_IJSI_SC_EEEEEEEvNS4_8identityENS4_23SM90_TMA_LOAD_MULTICASTES1A_vS1B_EENS_8epilogue10collective6detail29Sm90TmaWarpSpecializedAdapterINS1F_15DefaultEpilogueIfSK_SK_NS1E_6thread17LinearCombinationIfLi1EffLNS1J_9ScaleType4KindE0ELNS_15FloatRoundStyleE2EfEENS1_15EpilogueDefaultEEEEEvvEEEEvNT_6ParamsE)
        /*0020*/ 	.word	0x00000000
.L_19:


//--------------------- .nv.compat                --------------------------
	.section	.nv.compat,"",@"SHT_CUDA_COMPAT_INFO"
	.align	4
        /*0000*/ 	.byte	0x02, 0x09, 0x01, 0x00, 0x02, 0x02, 0x04, 0x00, 0x02, 0x05, 0x05, 0x00, 0x03, 0x07, 0x01, 0x01
        /*0010*/ 	.byte	0x02, 0x03, 0x01, 0x00, 0x02, 0x06, 0x01, 0x00, 0x04, 0x0b, 0x08, 0x00, 0x00, 0x00, 0x00, 0x00
        /*0020*/ 	.byte	0x00, 0x00, 0x00, 0x00


//--------------------- .nv.info._ZN7cutlass13device_kernelINS_4gemm6kernel13GemmUniversalIN4cute5tupleIJiiiiEEENS1_10collective13CollectiveMmaINS1_34MainloopSm90TmaGmmaWarpSpecializedILi4ENS5_IJNS4_1CILi2EEENSA_ILi1EEESC_EEENS1_35KernelTmaWarpSpecializedCooperativeEEENS5_IJNSA_ILi128EEENSA_ILi256EEENSA_ILi32EEEEEEfNS5_IJlSC_lEEEfSK_NS4_8TiledMMAINS4_8MMA_AtomIJNS4_4SM904GMMA30MMA_64x256x8_F32TF32TF32_SS_TNILNSO_7ScaleInE1ELSQ_1EEEEEENS4_6LayoutISD_NS5_IJSC_NSA_ILi0EEESU_EEEEENS5_IJNS4_10UnderscoreESX_SX_EEEEENS4_13SM90_TMA_LOADENS4_14ComposedLayoutINS4_7SwizzleILi3ELi4ELi3EEENS4_18smem_ptr_flag_bitsILi32EEENST_INS5_IJNSA_ILi8EEESI_EEENS5_IJSI_SC_EEEEEEEvNS4_8identityENS4_23SM90_TMA_LOAD_MULTICASTES1A_vS1B_EENS_8epilogue10collective6detail29Sm90TmaWarpSpecializedAdapterINS1F_15DefaultEpilogueIfSK_SK_NS1E_6thread17LinearCombinationIfLi1EffLNS1J_9ScaleType4KindE0ELNS_15FloatRoundStyleE2EfEENS1_15EpilogueDefaultEEEEEvvEEEEvNT_6ParamsE --------------------------
	.section	.nv.info._ZN7cutlass13device_kernelINS_4gemm6kernel13GemmUniversalIN4cute5tupleIJiiiiEEENS1_10collective13CollectiveMmaINS1_34MainloopSm90TmaGmmaWarpSpecializedILi4ENS5_IJNS4_1CILi2EEENSA_ILi1EEESC_EEENS1_35KernelTmaWarpSpecializedCooperativeEEENS5_IJNSA_ILi128EEENSA_ILi256EEENSA_ILi32EEEEEEfNS5_IJlSC_lEEEfSK_NS4_8TiledMMAINS4_8MMA_AtomIJNS4_4SM904GMMA30MMA_64x256x8_F32TF32TF32_SS_TNILNSO_7ScaleInE1ELSQ_1EEEEEENS4_6LayoutISD_NS5_IJSC_NSA_ILi0EEESU_EEEEENS5_IJNS4_10UnderscoreESX_SX_EEEEENS4_13SM90_TMA_LOADENS4_14ComposedLayoutINS4_7SwizzleILi3ELi4ELi3EEENS4_18smem_ptr_flag_bitsILi32EEENST_INS5_IJNSA_ILi8EEESI_EEENS5_IJSI_SC_EEEEEEEvNS4_8identityENS4_23SM90_TMA_LOAD_MULTICASTES1A_vS1B_EENS_8epilogue10collective6detail29Sm90TmaWarpSpecializedAdapterINS1F_15DefaultEpilogueIfSK_SK_NS1E_6thread17LinearCombinationIfLi1EffLNS1J_9ScaleType4KindE0ELNS_15FloatRoundStyleE2EfEENS1_15EpilogueDefaultEEEEEvvEEEEvNT_6ParamsE,"",@"SHT_CUDA_INFO"
	.sectionflags	@""
	.align	4


	//----- nvinfo : EIATTR_CUDA_API_VERSION
	.align		4
        /*0000*/ 	.byte	0x04, 0x37
        /*0002*/ 	.short	(.L_21 - .L_20)
.L_20:
        /*0004*/ 	.word	0x00000082


	//----- nvinfo : EIATTR_KPARAM_INFO
	.align		4
.L_21:
        /*0008*/ 	.byte	0x04, 0x17
        /*000a*/ 	.short	(.L_23 - .L_22)
.L_22:
        /*000c*/ 	.word	0x00000000
        /*0010*/ 	.short	0x0000
        /*0012*/ 	.short	0x0070
        /*0014*/ 	.byte	0x00, 0xf0, 0x01, 0x10


	//----- nvinfo : EIATTR_SPARSE_MMA_MASK
	.align		4
.L_23:
        /*0018*/ 	.byte	0x03, 0x50
        /*001a*/ 	.short	0x0000


	//----- nvinfo : EIATTR_MAXREG_COUNT
	.align		4
        /*001c*/ 	.byte	0x03, 0x1b
        /*001e*/ 	.short	0x00a8


	//----- nvinfo : EIATTR_NUM_BARRIERS
	.align		4
        /*0020*/ 	.byte	0x02, 0x4c
        /*0022*/ 	.byte	0x01
	.zero		1


	//----- nvinfo : EIATTR_EXTERNS
	.align		4
        /*0024*/ 	.byte	0x04, 0x0f
        /*0026*/ 	.short	(.L_25 - .L_24)


	//   ....[0]....
	.align		4
.L_24:
        /*0028*/ 	.word	index@(__assertfail)


	//----- nvinfo : EIATTR_MERCURY_ISA_VERSION
	.align		4
.L_25:
        /*002c*/ 	.byte	0x03, 0x5f
        /*002e*/ 	.short	0x0101


	//----- nvinfo : EIATTR_INT_WARP_WIDE_INSTR_OFFSETS
	.align		4
        /*0030*/ 	.byte	0x04, 0x31
        /*0032*/ 	.short	(.L_27 - .L_26)


	//   ....[0]....
.L_26:
        /*0034*/ 	.word	0x00000480


	//   ....[1]....
        /*0038*/ 	.word	0x000004b0


	//   ....[2]....
        /*003c*/ 	.word	0x00000670


	//   ....[3]....
        /*0040*/ 	.word	0x00001d30


	//----- nvinfo : EIATTR_COOP_GROUP_MASK_REGIDS
	.align		4
.L_27:
        /*0044*/ 	.byte	0x04, 0x29
        /*0046*/ 	.short	(.L_29 - .L_28)


	//   ....[0]....
.L_28:
        /*0048*/ 	.word	0xffffffff


	//   ....[1]....
        /*004c*/ 	.word	0xffffffff


	//   ....[2]....
        /*0050*/ 	.word	0xffffffff


	//   ....[3]....
        /*0054*/ 	.word	0xffffffff


	//   ....[4]....
        /*0058*/ 	.word	0xffffffff


	//   ....[5]....
        /*005c*/ 	.word	0xffffffff


	//----- nvinfo : EIATTR_COOP_GROUP_INSTR_OFFSETS
	.align		4
.L_29:
        /*0060*/ 	.byte	0x04, 0x28
        /*0062*/ 	.short	(.L_31 - .L_30)


	//   ....[0]....
.L_30:
        /*0064*/ 	.word	0x00000060


	//   ....[1]....
        /*0068*/ 	.word	0x00000070


	//   ....[2]....
        /*006c*/ 	.word	0x00000130


	//   ....[3]....
        /*0070*/ 	.word	0x000002d0


	//   ....[4]....
        /*0074*/ 	.word	0x000007f0


	//   ....[5]....
        /*0078*/ 	.word	0x00001240


	//----- nvinfo : EIATTR_REG_RECONFIG
	.align		4
.L_31:
        /*007c*/ 	.byte	0x01, 0x54
	.zero		2


	//----- nvinfo : EIATTR_SYSCALL_OFFSETS
	.align		4
        /*0080*/ 	.byte	0x04, 0x46
        /*0082*/ 	.short	(.L_33 - .L_32)


	//   ....[0]....
.L_32:
        /*0084*/ 	.word	0x00001400


	//----- nvinfo : EIATTR_MBARRIER_INSTR_OFFSETS
	.align		4
.L_33:
        /*0088*/ 	.byte	0x04, 0x39
        /*008a*/ 	.short	(.L_35 - .L_34)


	//   ....[0]....
.L_34:
        /*008c*/ 	.word	0x00000230
        /*0090*/ 	.word	0x000000ff
        /*0094*/ 	.word	0x00000000
        /*0098*/ 	.short	0x0100
        /*009a*/ 	.byte	0x08
	.zero		1


	//   ....[1]....
        /*009c*/ 	.word	0x00000240
        /*00a0*/ 	.word	0x000000ff
        /*00a4*/ 	.word	0x00000020
        /*00a8*/ 	.short	0x0100
        /*00aa*/ 	.byte	0x08
	.zero		1


	//   ....[2]....
        /*00ac*/ 	.word	0x00000250
        /*00b0*/ 	.word	0x000000ff
        /*00b4*/ 	.word	0x00000008
        /*00b8*/ 	.short	0x0100
        /*00ba*/ 	.byte	0x08
	.zero		1


	//   ....[3]....
        /*00bc*/ 	.word	0x00000260
        /*00c0*/ 	.word	0x000000ff
        /*00c4*/ 	.word	0x00000028
        /*00c8*/ 	.short	0x0100
        /*00ca*/ 	.byte	0x08
	.zero		1


	//   ....[4]....
        /*00cc*/ 	.word	0x00000270
        /*00d0*/ 	.word	0x000000ff
        /*00d4*/ 	.word	0x00000010
        /*00d8*/ 	.short	0x0100
        /*00da*/ 	.byte	0x08
	.zero		1


	//   ....[5]....
        /*00dc*/ 	.word	0x00000280
        /*00e0*/ 	.word	0x000000ff
        /*00e4*/ 	.word	0x00000030
        /*00e8*/ 	.short	0x0100
        /*00ea*/ 	.byte	0x08
	.zero		1


	//   ....[6]....
        /*00ec*/ 	.word	0x00000290
        /*00f0*/ 	.word	0x000000ff
        /*00f4*/ 	.word	0x00000018
        /*00f8*/ 	.short	0x0100
        /*00fa*/ 	.byte	0x08
	.zero		1


	//   ....[7]....
        /*00fc*/ 	.word	0x000002a0
        /*0100*/ 	.word	0x000000ff
        /*0104*/ 	.word	0x00000038
        /*0108*/ 	.short	0x0100
        /*010a*/ 	.byte	0x08
	.zero		1


	//   ....[8]....
        /*010c*/ 	.word	0x000006f0
        /*0110*/ 	.word	0x000000ff
        /*0114*/ 	.word	0x00000050
        /*0118*/ 	.short	0x0100
        /*011a*/ 	.byte	0x06
	.zero		1


	//   ....[9]....
        /*011c*/ 	.word	0x00000780
        /*0120*/ 	.word	0x000000ff
        /*0124*/ 	.word	0x00000058
        /*0128*/ 	.short	0x0100
        /*012a*/ 	.byte	0x06
	.zero		1


	//   ....[10]....
        /*012c*/ 	.word	0x000014c0
        /*0130*/ 	.word	0x00000003
        /*0134*/ 	.word	0x00000000
        /*0138*/ 	.short	0x010a
        /*013a*/ 	.byte	0x3f
	.zero		1


	//   ....[11]....
        /*013c*/ 	.word	0x00001500
        /*0140*/ 	.word	0x00000003
        /*0144*/ 	.word	0x00000000
        /*0148*/ 	.short	0x010a
        /*014a*/ 	.byte	0x3f
	.zero		1


	//   ....[12]....
        /*014c*/ 	.word	0x00001900
        /*0150*/ 	.word	0x00000005
        /*0154*/ 	.word	0x00000000
        /*0158*/ 	.short	0x010a
        /*015a*/ 	.byte	0x3f
	.zero		1


	//   ....[13]....
        /*015c*/ 	.word	0x00001940
        /*0160*/ 	.word	0x00000005
        /*0164*/ 	.word	0x00000000
        /*0168*/ 	.short	0x010a
        /*016a*/ 	.byte	0x3f
	.zero		1


	//   ....[14]....
        /*016c*/ 	.word	0x00001bd0
        /*0170*/ 	.word	0x00000005
        /*0174*/ 	.word	0x00000000
        /*0178*/ 	.short	0x0101
        /*017a*/ 	.byte	0x3f
	.zero		1


	//   ....[15]....
        /*017c*/ 	.word	0x00001db0
        /*0180*/ 	.word	0x00000003
        /*0184*/ 	.word	0x00000000
        /*0188*/ 	.short	0x0101
        /*018a*/ 	.byte	0x3f
	.zero		1


	//   ....[16]....
        /*018c*/ 	.word	0x00009390
        /*0190*/ 	.word	0x00000014
        /*0194*/ 	.word	0x00000020
        /*0198*/ 	.short	0x010a
        /*019a*/ 	.byte	0x3f
	.zero		1


	//   ....[17]....
        /*019c*/ 	.word	0x00009750
        /*01a0*/ 	.word	0x00000005
        /*01a4*/ 	.word	0x00000058
        /*01a8*/ 	.short	0x0101
        /*01aa*/ 	.byte	0x3f
	.zero		1


	//   ....[18]....
        /*01ac*/ 	.word	0x00009e70
        /*01b0*/ 	.word	0x00000007
        /*01b4*/ 	.word	0x00000000
        /*01b8*/ 	.short	0x010a
        /*01ba*/ 	.byte	0x3f
	.zero		1


	//   ....[19]....
        /*01bc*/ 	.word	0x00009ef0
        /*01c0*/ 	.word	0x00000008
        /*01c4*/ 	.word	0x00000000
        /*01c8*/ 	.short	0x010a
        /*01ca*/ 	.byte	0x3f
	.zero		1


	//   ....[20]....
        /*01cc*/ 	.word	0x00009f80
        /*01d0*/ 	.word	0x0000000b
        /*01d4*/ 	.word	0x00000000
        /*01d8*/ 	.short	0x010a
        /*01da*/ 	.byte	0x3f
	.zero		1


	//   ....[21]....
        /*01dc*/ 	.word	0x0000a010
        /*01e0*/ 	.word	0x00000003
        /*01e4*/ 	.word	0x00000000
        /*01e8*/ 	.short	0x010a
        /*01ea*/ 	.byte	0x3f
	.zero		1


	//   ....[22]....
        /*01ec*/ 	.word	0x0000a070
        /*01f0*/ 	.word	0x00000003
        /*01f4*/ 	.word	0x00000000
        /*01f8*/ 	.short	0x010a
        /*01fa*/ 	.byte	0x3f
	.zero		1


	//   ....[23]....
        /*01fc*/ 	.word	0x0000a0c0
        /*0200*/ 	.word	0x00000005
        /*0204*/ 	.word	0x00000000
        /*0208*/ 	.short	0x010a
        /*020a*/ 	.byte	0x3f
	.zero		1


	//   ....[24]....
        /*020c*/ 	.word	0x0000a190
        /*0210*/ 	.word	0x00000014
        /*0214*/ 	.word	0x00000020
        /*0218*/ 	.short	0x010a
        /*021a*/ 	.byte	0x3f
	.zero		1


	//   ....[25]....
        /*021c*/ 	.word	0x0000a260
        /*0220*/ 	.word	0x00000007
        /*0224*/ 	.word	0x00000000
        /*0228*/ 	.short	0x010a
        /*022a*/ 	.byte	0x3f
	.zero		1


	//   ....[26]....
        /*022c*/ 	.word	0x0000a2b0
        /*0230*/ 	.word	0x00000008
        /*0234*/ 	.word	0x00000000
        /*0238*/ 	.short	0x010a
        /*023a*/ 	.byte	0x3f
	.zero		1


	//   ....[27]....
        /*023c*/ 	.word	0x0000a300
        /*0240*/ 	.word	0x0000000b
        /*0244*/ 	.word	0x00000000
        /*0248*/ 	.short	0x010a
        /*024a*/ 	.byte	0x3f
	.zero		1


	//----- nvinfo : EIATTR_NUM_MBARRIERS
	.align		4
.L_35:
        /*024c*/ 	.byte	0x03, 0x38
        /*024e*/ 	.short	0x000a


	//----- nvinfo : EIATTR_EXIT_INSTR_OFFSETS
	.align		4
        /*0250*/ 	.byte	0x04, 0x1c
        /*0252*/ 	.short	(.L_37 - .L_36)


	//   ....[0]....
.L_36:
        /*0254*/ 	.word	0x00000950


	//   ....[1]....
        /*0258*/ 	.word	0x00001170


	//   ....[2]....
        /*025c*/ 	.word	0x00008aa0


	//   ....[3]....
        /*0260*/ 	.word	0x00009000


	//   ....[4]....
        /*0264*/ 	.word	0x0000a060


	//----- nvinfo : EIATTR_MAX_THREADS
	.align		4
.L_37:
        /*0268*/ 	.byte	0x04, 0x05
        /*026a*/ 	.short	(.L_39 - .L_38)
.L_38:
        /*026c*/ 	.word	0x00000180
        /*0270*/ 	.word	0x00000001
        /*0274*/ 	.word	0x00000001


	//----- nvinfo : EIATTR_CRS_STACK_SIZE
	.align		4
.L_39:
        /*0278*/ 	.byte	0x04, 0x1e
        /*027a*/ 	.short	(.L_41 - .L_40)
.L_40:
        /*027c*/ 	.word	0x00000000


	//----- nvinfo : EIATTR_CBANK_PARAM_SIZE
	.align		4
.L_41:
        /*0280*/ 	.byte	0x03, 0x19
        /*0282*/ 	.short	0x0470


	//----- nvinfo : EIATTR_PARAM_CBANK
	.align		4
        /*0284*/ 	.byte	0x04, 0x0a
        /*0286*/ 	.short	(.L_43 - .L_42)
	.align		4
.L_42:
        /*0288*/ 	.word	index@(.nv.constant0._ZN7cutlass13device_kernelINS_4gemm6kernel13GemmUniversalIN4cute5tupleIJiiiiEEENS1_10collective13CollectiveMmaINS1_34MainloopSm90TmaGmmaWarpSpecializedILi4ENS5_IJNS4_1CILi2EEENSA_ILi1EEESC_EEENS1_35KernelTmaWarpSpecializedCooperativeEEENS5_IJNSA_ILi128EEENSA_ILi256EEENSA_ILi32EEEEEEfNS5_IJlSC_lEEEfSK_NS4_8TiledMMAINS4_8MMA_AtomIJNS4_4SM904GMMA30MMA_64x256x8_F32TF32TF32_SS_TNILNSO_7ScaleInE1ELSQ_1EEEEEENS4_6LayoutISD_NS5_IJSC_NSA_ILi0EEESU_EEEEENS5_IJNS4_10UnderscoreESX_SX_EEEEENS4_13SM90_TMA_LOADENS4_14ComposedLayoutINS4_7SwizzleILi3ELi4ELi3EEENS4_18smem_ptr_flag_bitsILi32EEENST_INS5_IJNSA_ILi8EEESI_EEENS5_IJSI_SC_EEEEEEEvNS4_8identityENS4_23SM90_TMA_LOAD_MULTICASTES1A_vS1B_EENS_8epilogue10collective6detail29Sm90TmaWarpSpecializedAdapterINS1F_15DefaultEpilogueIfSK_SK_NS1E_6thread17LinearCombinationIfLi1EffLNS1J_9ScaleType4KindE0ELNS_15FloatRoundStyleE2EfEENS1_15EpilogueDefaultEEEEEvvEEEEvNT_6ParamsE)
        /*028c*/ 	.short	0x0210
        /*028e*/ 	.short	0x0470


	//----- nvinfo : EIATTR_SW_WAR
	.align		4
.L_43:
        /*0290*/ 	.byte	0x04, 0x36
        /*0292*/ 	.short	(.L_45 - .L_44)
.L_44:
        /*0294*/ 	.word	0x00000008
.L_45:


//--------------------- .nv.callgraph             --------------------------
	.section	.nv.callgraph,"",@"SHT_CUDA_CALLGRAPH"
	.align	4
	.sectionentsize	8
	.align		4
        /*0000*/ 	.word	0x00000000
	.align		4
        /*0004*/ 	.word	0xffffffff
	.align		4
        /*0008*/ 	.word	index@(_ZN7cutlass13device_kernelINS_4gemm6kernel13GemmUniversalIN4cute5tupleIJiiiiEEENS1_10collective13CollectiveMmaINS1_34MainloopSm90TmaGmmaWarpSpecializedILi4ENS5_IJNS4_1CILi2EEENSA_ILi1EEESC_EEENS1_35KernelTmaWarpSpecializedCooperativeEEENS5_IJNSA_ILi128EEENSA_ILi256EEENSA_ILi32EEEEEEfNS5_IJlSC_lEEEfSK_NS4_8TiledMMAINS4_8MMA_AtomIJNS4_4SM904GMMA30MMA_64x256x8_F32TF32TF32_SS_TNILNSO_7ScaleInE1ELSQ_1EEEEEENS4_6LayoutISD_NS5_IJSC_NSA_ILi0EEESU_EEEEENS5_IJNS4_10UnderscoreESX_SX_EEEEENS4_13SM90_TMA_LOADENS4_14ComposedLayoutINS4_7SwizzleILi3ELi4ELi3EEENS4_18smem_ptr_flag_bitsILi32EEENST_INS5_IJNSA_ILi8EEESI_EEENS5_IJSI_SC_EEEEEEEvNS4_8identityENS4_23SM90_TMA_LOAD_MULTICASTES1A_vS1B_EENS_8epilogue10collective6detail29Sm90TmaWarpSpecializedAdapterINS1F_15DefaultEpilogueIfSK_SK_NS1E_6thread17LinearCombinationIfLi1EffLNS1J_9ScaleType4KindE0ELNS_15FloatRoundStyleE2EfEENS1_15EpilogueDefaultEEEEEvvEEEEvNT_6ParamsE)
	.align		4
        /*000c*/ 	.word	index@(__assertfail)
	.align		4
        /*0010*/ 	.word	0x00000000
	.align		4
        /*0014*/ 	.word	0xfffffffe
	.align		4
        /*0018*/ 	.word	0x00000000
	.align		4
        /*001c*/ 	.word	0xfffffffd
	.align		4
        /*0020*/ 	.word	0x00000000
	.align		4
        /*0024*/ 	.word	0xfffffffc


//--------------------- .nv.constant4             --------------------------
	.section	.nv.constant4,"a",@progbits
	.align	8
	.align		8
.nv.constant4:
        /*0000*/ 	.dword	__assertfail
	.align		8
        /*0008*/ 	.dword	__unnamed_1
	.align		8
        /*0010*/ 	.dword	_ZN40_INTERNAL_067c80ed_4_k_cu_ff75916c_247114cuda3std3__45__cpo5beginE
	.align		8
        /*0018*/ 	.dword	_ZN40_INTERNAL_067c80ed_4_k_cu_ff75916c_247114cuda3std3__45__cpo3endE
	.align		8
        /*0020*/ 	.dword	_ZN40_INTERNAL_067c80ed_4_k_cu_ff75916c_247114cuda3std3__45__cpo6cbeginE
	.align		8
        /*0028*/ 	.dword	_ZN40_INTERNAL_067c80ed_4_k_cu_ff75916c_247114cuda3std3__45__cpo4cendE
	.align		8
        /*0030*/ 	.dword	_ZN40_INTERNAL_067c80ed_4_k_cu_ff75916c_247114cuda3std3__442_GLOBAL__N__067c80ed_4_k_cu_ff75916c_247116ignoreE
	.align		8
        /*0038*/ 	.dword	_ZN40_INTERNAL_067c80ed_4_k_cu_ff75916c_247114cuda3std3__419piecewise_constructE
	.align		8
        /*0040*/ 	.dword	_ZN40_INTERNAL_067c80ed_4_k_cu_ff75916c_247114cuda3std3__48in_placeE
	.align		8
        /*0048*/ 	.dword	_ZN40_INTERNAL_067c80ed_4_k_cu_ff75916c_247114cuda3std6ranges3__45__cpo4swapE
	.align		8
        /*0050*/ 	.dword	_ZN40_INTERNAL_067c80ed_4_k_cu_ff75916c_247114cuda3std6ranges3__45__cpo9iter_moveE
	.align		8
        /*0058*/ 	.dword	_ZN40_INTERNAL_067c80ed_4_k_cu_ff75916c_247114cute7productE
	.align		8
        /*0060*/ 	.dword	_ZN40_INTERNAL_067c80ed_4_k_cu_ff75916c_247114cute1_E
	.align		8
        /*0068*/ 	.dword	$str$22
	.align		8
        /*0070*/ 	.dword	$str$23


//--------------------- .text._ZN7cutlass13device_kernelINS_4gemm6kernel13GemmUniversalIN4cute5tupleIJiiiiEEENS1_10collective13CollectiveMmaINS1_34MainloopSm90TmaGmmaWarpSpecializedILi4ENS5_IJNS4_1CILi2EEENSA_ILi1EEESC_EEENS1_35KernelTmaWarpSpecializedCooperativeEEENS5_IJNSA_ILi128EEENSA_ILi256EEENSA_ILi32EEEEEEfNS5_IJlSC_lEEEfSK_NS4_8TiledMMAINS4_8MMA_AtomIJNS4_4SM904GMMA30MMA_64x256x8_F32TF32TF32_SS_TNILNSO_7ScaleInE1ELSQ_1EEEEEENS4_6LayoutISD_NS5_IJSC_NSA_ILi0EEESU_EEEEENS5_IJNS4_10UnderscoreESX_SX_EEEEENS4_13SM90_TMA_LOADENS4_14ComposedLayoutINS4_7SwizzleILi3ELi4ELi3EEENS4_18smem_ptr_flag_bitsILi32EEENST_INS5_IJNSA_ILi8EEESI_EEENS5_IJSI_SC_EEEEEEEvNS4_8identityENS4_23SM90_TMA_LOAD_MULTICASTES1A_vS1B_EENS_8epilogue10collective6detail29Sm90TmaWarpSpecializedAdapterINS1F_15DefaultEpilogueIfSK_SK_NS1E_6thread17LinearCombinationIfLi1EffLNS1J_9ScaleType4KindE0ELNS_15FloatRoundStyleE2EfEENS1_15EpilogueDefaultEEEEEvvEEEEvNT_6ParamsE --------------------------
	.section	.text._ZN7cutlass13device_kernelINS_4gemm6kernel13GemmUniversalIN4cute5tupleIJiiiiEEENS1_10collective13CollectiveMmaINS1_34MainloopSm90TmaGmmaWarpSpecializedILi4ENS5_IJNS4_1CILi2EEENSA_ILi1EEESC_EEENS1_35KernelTmaWarpSpecializedCooperativeEEENS5_IJNSA_ILi128EEENSA_ILi256EEENSA_ILi32EEEEEEfNS5_IJlSC_lEEEfSK_NS4_8TiledMMAINS4_8MMA_AtomIJNS4_4SM904GMMA30MMA_64x256x8_F32TF32TF32_SS_TNILNSO_7ScaleInE1ELSQ_1EEEEEENS4_6LayoutISD_NS5_IJSC_NSA_ILi0EEESU_EEEEENS5_IJNS4_10UnderscoreESX_SX_EEEEENS4_13SM90_TMA_LOADENS4_14ComposedLayoutINS4_7SwizzleILi3ELi4ELi3EEENS4_18smem_ptr_flag_bitsILi32EEENST_INS5_IJNSA_ILi8EEESI_EEENS5_IJSI_SC_EEEEEEEvNS4_8identityENS4_23SM90_TMA_LOAD_MULTICASTES1A_vS1B_EENS_8epilogue10collective6detail29Sm90TmaWarpSpecializedAdapterINS1F_15DefaultEpilogueIfSK_SK_NS1E_6thread17LinearCombinationIfLi1EffLNS1J_9ScaleType4KindE0ELNS_15FloatRoundStyleE2EfEENS1_15EpilogueDefaultEEEEEvvEEEEvNT_6ParamsE,"ax",@progbits
	.align	128
.text._ZN7cutlass13device_kernelINS_4gemm6kernel13GemmUniversalIN4cute5tupleIJiiiiEEENS1_10collective13CollectiveMmaINS1_34MainloopSm90TmaGmmaWarpSpecializedILi4ENS5_IJNS4_1CILi2EEENSA_ILi1EEESC_EEENS1_35KernelTmaWarpSpecializedCooperativeEEENS5_IJNSA_ILi128EEENSA_ILi256EEENSA_ILi32EEEEEEfNS5_IJlSC_lEEEfSK_NS4_8TiledMMAINS4_8MMA_AtomIJNS4_4SM904GMMA30MMA_64x256x8_F32TF32TF32_SS_TNILNSO_7ScaleInE1ELSQ_1EEEEEENS4_6LayoutISD_NS5_IJSC_NSA_ILi0EEESU_EEEEENS5_IJNS4_10UnderscoreESX_SX_EEEEENS4_13SM90_TMA_LOADENS4_14ComposedLayoutINS4_7SwizzleILi3ELi4ELi3EEENS4_18smem_ptr_flag_bitsILi32EEENST_INS5_IJNSA_ILi8EEESI_EEENS5_IJSI_SC_EEEEEEEvNS4_8identityENS4_23SM90_TMA_LOAD_MULTICASTES1A_vS1B_EENS_8epilogue10collective6detail29Sm90TmaWarpSpecializedAdapterINS1F_15DefaultEpilogueIfSK_SK_NS1E_6thread17LinearCombinationIfLi1EffLNS1J_9ScaleType4KindE0ELNS_15FloatRoundStyleE2EfEENS1_15EpilogueDefaultEEEEEvvEEEEvNT_6ParamsE:
        .type           _ZN7cutlass13device_kernelINS_4gemm6kernel13GemmUniversalIN4cute5tupleIJiiiiEEENS1_10collective13CollectiveMmaINS1_34MainloopSm90TmaGmmaWarpSpecializedILi4ENS5_IJNS4_1CILi2EEENSA_ILi1EEESC_EEENS1_35KernelTmaWarpSpecializedCooperativeEEENS5_IJNSA_ILi128EEENSA_ILi256EEENSA_ILi32EEEEEEfNS5_IJlSC_lEEEfSK_NS4_8TiledMMAINS4_8MMA_AtomIJNS4_4SM904GMMA30MMA_64x256x8_F32TF32TF32_SS_TNILNSO_7ScaleInE1ELSQ_1EEEEEENS4_6LayoutISD_NS5_IJSC_NSA_ILi0EEESU_EEEEENS5_IJNS4_10UnderscoreESX_SX_EEEEENS4_13SM90_TMA_LOADENS4_14ComposedLayoutINS4_7SwizzleILi3ELi4ELi3EEENS4_18smem_ptr_flag_bitsILi32EEENST_INS5_IJNSA_ILi8EEESI_EEENS5_IJSI_SC_EEEEEEEvNS4_8identityENS4_23SM90_TMA_LOAD_MULTICASTES1A_vS1B_EENS_8epilogue10collective6detail29Sm90TmaWarpSpecializedAdapterINS1F_15DefaultEpilogueIfSK_SK_NS1E_6thread17LinearCombinationIfLi1EffLNS1J_9ScaleType4KindE0ELNS_15FloatRoundStyleE2EfEENS1_15EpilogueDefaultEEEEEvvEEEEvNT_6ParamsE,@function
        .size           _ZN7cutlass13device_kernelINS_4gemm6kernel13GemmUniversalIN4cute5tupleIJiiiiEEENS1_10collective13CollectiveMmaINS1_34MainloopSm90TmaGmmaWarpSpecializedILi4ENS5_IJNS4_1CILi2EEENSA_ILi1EEESC_EEENS1_35KernelTmaWarpSpecializedCooperativeEEENS5_IJNSA_ILi128EEENSA_ILi256EEENSA_ILi32EEEEEEfNS5_IJlSC_lEEEfSK_NS4_8TiledMMAINS4_8MMA_AtomIJNS4_4SM904GMMA30MMA_64x256x8_F32TF32TF32_SS_TNILNSO_7ScaleInE1ELSQ_1EEEEEENS4_6LayoutISD_NS5_IJSC_NSA_ILi0EEESU_EEEEENS5_IJNS4_10UnderscoreESX_SX_EEEEENS4_13SM90_TMA_LOADENS4_14ComposedLayoutINS4_7SwizzleILi3ELi4ELi3EEENS4_18smem_ptr_flag_bitsILi32EEENST_INS5_IJNSA_ILi8EEESI_EEENS5_IJSI_SC_EEEEEEEvNS4_8identityENS4_23SM90_TMA_LOAD_MULTICASTES1A_vS1B_EENS_8epilogue10collective6detail29Sm90TmaWarpSpecializedAdapterINS1F_15DefaultEpilogueIfSK_SK_NS1E_6thread17LinearCombinationIfLi1EffLNS1J_9ScaleType4KindE0ELNS_15FloatRoundStyleE2EfEENS1_15EpilogueDefaultEEEEEvvEEEEvNT_6ParamsE,(.L_x_325 - _ZN7cutlass13device_kernelINS_4gemm6kernel13GemmUniversalIN4cute5tupleIJiiiiEEENS1_10collective13CollectiveMmaINS1_34MainloopSm90TmaGmmaWarpSpecializedILi4ENS5_IJNS4_1CILi2EEENSA_ILi1EEESC_EEENS1_35KernelTmaWarpSpecializedCooperativeEEENS5_IJNSA_ILi128EEENSA_ILi256EEENSA_ILi32EEEEEEfNS5_IJlSC_lEEEfSK_NS4_8TiledMMAINS4_8MMA_AtomIJNS4_4SM904GMMA30MMA_64x256x8_F32TF32TF32_SS_TNILNSO_7ScaleInE1ELSQ_1EEEEEENS4_6LayoutISD_NS5_IJSC_NSA_ILi0EEESU_EEEEENS5_IJNS4_10UnderscoreESX_SX_EEEEENS4_13SM90_TMA_LOADENS4_14ComposedLayoutINS4_7SwizzleILi3ELi4ELi3EEENS4_18smem_ptr_flag_bitsILi32EEENST_INS5_IJNSA_ILi8EEESI_EEENS5_IJSI_SC_EEEEEEEvNS4_8identityENS4_23SM90_TMA_LOAD_MULTICASTES1A_vS1B_EENS_8epilogue10collective6detail29Sm90TmaWarpSpecializedAdapterINS1F_15DefaultEpilogueIfSK_SK_NS1E_6thread17LinearCombinationIfLi1EffLNS1J_9ScaleType4KindE0ELNS_15FloatRoundStyleE2EfEENS1_15EpilogueDefaultEEEEEvvEEEEvNT_6ParamsE)
        .other          _ZN7cutlass13device_kernelINS_4gemm6kernel13GemmUniversalIN4cute5tupleIJiiiiEEENS1_10collective13CollectiveMmaINS1_34MainloopSm90TmaGmmaWarpSpecializedILi4ENS5_IJNS4_1CILi2EEENSA_ILi1EEESC_EEENS1_35KernelTmaWarpSpecializedCooperativeEEENS5_IJNSA_ILi128EEENSA_ILi256EEENSA_ILi32EEEEEEfNS5_IJlSC_lEEEfSK_NS4_8TiledMMAINS4_8MMA_AtomIJNS4_4SM904GMMA30MMA_64x256x8_F32TF32TF32_SS_TNILNSO_7ScaleInE1ELSQ_1EEEEEENS4_6LayoutISD_NS5_IJSC_NSA_ILi0EEESU_EEEEENS5_IJNS4_10UnderscoreESX_SX_EEEEENS4_13SM90_TMA_LOADENS4_14ComposedLayoutINS4_7SwizzleILi3ELi4ELi3EEENS4_18smem_ptr_flag_bitsILi32EEENST_INS5_IJNSA_ILi8EEESI_EEENS5_IJSI_SC_EEEEEEEvNS4_8identityENS4_23SM90_TMA_LOAD_MULTICASTES1A_vS1B_EENS_8epilogue10collective6detail29Sm90TmaWarpSpecializedAdapterINS1F_15DefaultEpilogueIfSK_SK_NS1E_6thread17LinearCombinationIfLi1EffLNS1J_9ScaleType4KindE0ELNS_15FloatRoundStyleE2EfEENS1_15EpilogueDefaultEEEEEvvEEEEvNT_6ParamsE,@"STO_CUDA_ENTRY STV_DEFAULT"
_ZN7cutlass13device_kernelINS_4gemm6kernel13GemmUniversalIN4cute5tupleIJiiiiEEENS1_10collective13CollectiveMmaINS1_34MainloopSm90TmaGmmaWarpSpecializedILi4ENS5_IJNS4_1CILi2EEENSA_ILi1EEESC_EEENS1_35KernelTmaWarpSpecializedCooperativeEEENS5_IJNSA_ILi128EEENSA_ILi256EEENSA_ILi32EEEEEEfNS5_IJlSC_lEEEfSK_NS4_8TiledMMAINS4_8MMA_AtomIJNS4_4SM904GMMA30MMA_64x256x8_F32TF32TF32_SS_TNILNSO_7ScaleInE1ELSQ_1EEEEEENS4_6LayoutISD_NS5_IJSC_NSA_ILi0EEESU_EEEEENS5_IJNS4_10UnderscoreESX_SX_EEEEENS4_13SM90_TMA_LOADENS4_14ComposedLayoutINS4_7SwizzleILi3ELi4ELi3EEENS4_18smem_ptr_flag_bitsILi32EEENST_INS5_IJNSA_ILi8EEESI_EEENS5_IJSI_SC_EEEEEEEvNS4_8identityENS4_23SM90_TMA_LOAD_MULTICASTES1A_vS1B_EENS_8epilogue10collective6detail29Sm90TmaWarpSpecializedAdapterINS1F_15DefaultEpilogueIfSK_SK_NS1E_6thread17LinearCombinationIfLi1EffLNS1J_9ScaleType4KindE0ELNS_15FloatRoundStyleE2EfEENS1_15EpilogueDefaultEEEEEvvEEEEvNT_6ParamsE:
[----:B------:R-:W0:Y:S01]  /*0000*/  LDC R1, c[0x0][0x28] ;  /* 0x00000a00ff017b82 */ /* 0x000e220000000800 */
[----:B------:R-:W1:Y:S01]  /*0010*/  S2R R18, SR_TID.X ;  /* 0x0000000000127919 */ /* 0x000e620000002100 */
[----:B------:R-:W-:Y:S01]  /*0020*/  ELECT P0, URZ, PT ;  /* 0x00000000003f782f */ /* 0x000fe20003800000 */
[----:B------:R-:W-:Y:S01]  /*0030*/  BSSY B0, `(.L_x_0) ;  /* 0x000000f000007945 */ /* 0x000fe20003800000 */
[--C-:B-1----:R-:W-:Y:S02]  /*0040*/  SHF.R.U32.HI R0, RZ, 0x5, R18.reuse ;  /* 0x00000005ff007819 */ /* 0x102fe40000011612 */
[----:B------:R-:W-:-:S03]  /*0050*/  SHF.R.U32.HI R3, RZ, 0x7, R18 ;  /* 0x00000007ff037819 */ /* 0x000fc60000011612 */
[----:B------:R-:W1:Y:S04]  /*0060*/  SHFL.IDX PT, R2, R0, RZ, 0x1f ;  /* 0x00001fff00027589 */ /* 0x000e6800000e0000 */
[----:B------:R2:W3:Y:S01]  /*0070*/  SHFL.IDX PT, R5, R3, RZ, 0x1f ;  /* 0x00001fff03057589 */ /* 0x0004e200000e0000 */
[----:B-1----:R-:W-:-:S13]  /*0080*/  ISETP.NE.OR P0, PT, R2, RZ, !P0 ;  /* 0x000000ff0200720c */ /* 0x002fda0004705670 */
[----:B0-23--:R-:W-:Y:S05]  /*0090*/  @P0 BRA `(.L_x_1) ;  /* 0x0000000000200947 */ /* 0x00dfea0003800000 */
[----:B------:R-:W-:Y:S02]  /*00a0*/  ULDC.64 UR4, c[0x0][0x198] ;  /* 0x0000660000047ab9 */ /* 0x000fe40000000a00 */
[----:B------:R-:W-:Y:S02]  /*00b0*/  UIADD3 UR6, UP0, UR4, 0xf0, URZ ;  /* 0x000000f004067890 */ /* 0x000fe4000ff1e03f */
[----:B------:R-:W-:Y:S02]  /*00c0*/  UIADD3 UR4, UP1, UR4, 0x1f0, URZ ;  /* 0x000001f004047890 */ /* 0x000fe4000ff3e03f */
[----:B------:R-:W-:Y:S02]  /*00d0*/  UIADD3.X UR7, URZ, UR5, URZ, UP0, !UPT ;  /* 0x000000053f077290 */ /* 0x000fe400087fe43f */
[----:B------:R-:W-:-:S07]  /*00e0*/  UIADD3.X UR5, URZ, UR5, URZ, UP1, !UPT ;  /* 0x000000053f057290 */ /* 0x000fce0008ffe43f */
[----:B------:R0:W-:Y:S02]  /*00f0*/  UTMACCTL.PF [UR6] ;  /* 0x00000000060079b9 */ /* 0x0001e40008040000 */
[----:B------:R0:W-:Y:S02]  /*0100*/  UTMACCTL.PF [UR4] ;  /* 0x00000000040079b9 */ /* 0x0001e40008040000 */
[----:B0-----:R-:W-:Y:S01]  /*0110*/  NOP ;  /* 0x0000000000007918 */ /* 0x001fe20000000000 */
.L_x_1:
[----:B------:R-:W-:Y:S05]  /*0120*/  BSYNC B0 ;  /* 0x0000000000007941 */ /* 0x000fea0003800000 */
.L_x_0:
[----:B------:R-:W0:Y:S02]  /*0130*/  SHFL.IDX PT, R3, R0, RZ, 0x1f ;  /* 0x00001fff00037589 */ /* 0x000e2400000e0000 */
[----:B0-----:R-:W-:-:S13]  /*0140*/  ISETP.NE.AND P0, PT, R3, RZ, PT ;  /* 0x000000ff0300720c */ /* 0x001fda0003f05270 */
[----:B------:R-:W-:Y:S05]  /*0150*/  @P0 BRA `(.L_x_2) ;  /* 0x0000000000580947 */ /* 0x000fea0003800000 */
[----:B------:R-:W0:Y:S01]  /*0160*/  S2UR UR8, SR_CgaCtaId ;  /* 0x00000000000879c3 */ /* 0x000e220000008800 */
[----:B------:R-:W-:Y:S01]  /*0170*/  UMOV UR4, 0x400 ;  /* 0x0000040000047882 */ /* 0x000fe20000000000 */
[----:B------:R-:W-:Y:S01]  /*0180*/  UMOV UR5, 0x1 ;  /* 0x0000000100057882 */ /* 0x000fe20000000000 */
[----:B------:R-:W-:Y:S01]  /*0190*/  UMOV UR6, 0x4 ;  /* 0x0000000400067882 */ /* 0x000fe20000000000 */
[----:B------:R-:W-:Y:S01]  /*01a0*/  ELECT P0, URZ, PT ;  /* 0x00000000003f782f */ /* 0x000fe20003800000 */
[----:B------:R-:W-:-:S04]  /*01b0*/  UIADD3 UR6, -UR6, 0x100000, URZ ;  /* 0x0010000006067890 */ /* 0x000fc8000fffe13f */
[----:B------:R-:W-:Y:S02]  /*01c0*/  USHF.L.U32 UR7, UR6, 0xb, URZ ;  /* 0x0000000b06077899 */ /* 0x000fe4000800063f */
[----:B------:R-:W-:Y:S02]  /*01d0*/  USHF.L.U32 UR6, UR6, 0x1, URZ ;  /* 0x0000000106067899 */ /* 0x000fe4000800063f */
[----:B0-----:R-:W-:Y:S02]  /*01e0*/  ULEA UR8, UR8, UR4, 0x18 ;  /* 0x0000000408087291 */ /* 0x001fe4000f8ec03f */
[----:B------:R-:W-:-:S04]  /*01f0*/  UIADD3 UR4, -UR5, 0x100000, URZ ;  /* 0x0010000005047890 */ /* 0x000fc8000fffe13f */
[----:B------:R-:W-:Y:S02]  /*0200*/  USHF.L.U32 UR5, UR4, 0xb, URZ ;  /* 0x0000000b04057899 */ /* 0x000fe4000800063f */
[----:B------:R-:W-:Y:S01]  /*0210*/  USHF.L.U32 UR4, UR4, 0x1, URZ ;  /* 0x0000000104047899 */ /* 0x000fe2000800063f */
[----:B------:R-:W0:Y:S11]  /*0220*/  FENCE.VIEW.ASYNC.S ;  /* 0x00000000000073c6 */ /* 0x000e360000000000 */
[----:B0-----:R0:W1:Y:S01]  /*0230*/  SYNCS.EXCH.64 URZ, [UR8], UR4 ;  /* 0x00000004083f75b2 */ /* 0x0010620008000100 */
[----:B------:R0:W2:Y:S01]  /*0240*/  SYNCS.EXCH.64 URZ, [UR8+0x20], UR6 ;  /* 0x00002006083f75b2 */ /* 0x0000a20008000100 */
[----:B------:R0:W3:Y:S01]  /*0250*/  SYNCS.EXCH.64 URZ, [UR8+0x8], UR4 ;  /* 0x00000804083f75b2 */ /* 0x0000e20008000100 */
[----:B------:R0:W4:Y:S01]  /*0260*/  SYNCS.EXCH.64 URZ, [UR8+0x28], UR6 ;  /* 0x00002806083f75b2 */ /* 0x0001220008000100 */
[----:B------:R0:W0:Y:S01]  /*0270*/  SYNCS.EXCH.64 URZ, [UR8+0x10], UR4 ;  /* 0x00001004083f75b2 */ /* 0x0000220008000100 */
[----:B------:R0:W0:Y:S01]  /*0280*/  SYNCS.EXCH.64 URZ, [UR8+0x30], UR6 ;  /* 0x00003006083f75b2 */ /* 0x0000220008000100 */
[----:B------:R0:W0:Y:S01]  /*0290*/  SYNCS.EXCH.64 URZ, [UR8+0x18], UR4 ;  /* 0x00001804083f75b2 */ /* 0x0000220008000100 */
[----:B------:R0:W0:Y:S01]  /*02a0*/  SYNCS.EXCH.64 URZ, [UR8+0x38], UR6 ;  /* 0x00003806083f75b2 */ /* 0x0000220008000100 */
[----:B------:R-:W-:Y:S01]  /*02b0*/  NOP ;  /* 0x0000000000007918 */ /* 0x000fe20000000000 */
.L_x_2:
[----:B------:R-:W-:Y:S01]  /*02c0*/  SHF.R.S32.HI R7, RZ, 0x1f, R18 ;  /* 0x0000001fff077819 */ /* 0x000fe20000011412 */
[----:B------:R-:W5:Y:S01]  /*02d0*/  SHFL.IDX PT, R0, R0, RZ, 0x1f ;  /* 0x00001fff00007589 */ /* 0x000f6200000e0000 */
[----:B0-----:R-:W0:Y:S01]  /*02e0*/  S2UR UR8, SR_CTAID.X ;  /* 0x00000000000879c3 */ /* 0x001e220000002500 */
[----:B------:R-:W-:Y:S02]  /*02f0*/  ELECT P0, URZ, PT ;  /* 0x00000000003f782f */ /* 0x000fe40003800000 */
[----:B------:R-:W-:Y:S01]  /*0300*/  LEA.HI R7, R7, R18, RZ, 0x7 ;  /* 0x0000001207077211 */ /* 0x000fe200078f38ff */
[----:B------:R-:W1:Y:S01]  /*0310*/  S2R R4, SR_CTAID.Y ;  /* 0x0000000000047919 */ /* 0x000e620000002600 */
[----:B------:R-:W-:Y:S01]  /*0320*/  SHF.R.S32.HI R8, RZ, 0x1f, R3 ;  /* 0x0000001fff087819 */ /* 0x000fe20000011403 */
[----:B------:R-:W-:Y:S01]  /*0330*/  ULDC UR4, c[0x0][0x150] ;  /* 0x0000540000047ab9 */ /* 0x000fe20000000800 */
[----:B------:R-:W-:Y:S01]  /*0340*/  LOP3.LUT R7, R7, 0xffffff80, RZ, 0xc0, !PT ;  /* 0xffffff8007077812 */ /* 0x000fe200078ec0ff */
[----:B------:R-:W-:Y:S01]  /*0350*/  NOP ;  /* 0x0000000000007918 */ /* 0x000fe20000000000 */
[----:B------:R-:W-:Y:S01]  /*0360*/  LEA.HI R8, R8, R3, RZ, 0x2 ;  /* 0x0000000308087211 */ /* 0x000fe200078f10ff */
[----:B------:R-:W2:Y:S01]  /*0370*/  LDC R10, c[0x0][0x144] ;  /* 0x00005100ff0a7b82 */ /* 0x000ea20000000800 */
[----:B------:R-:W-:Y:S01]  /*0380*/  NOP ;  /* 0x0000000000007918 */ /* 0x000fe20000000000 */
[----:B------:R-:W-:Y:S01]  /*0390*/  IMAD.IADD R6, R18, 0x1, -R7 ;  /* 0x0000000112067824 */ /* 0x000fe200078e0a07 */
[----:B------:R-:W-:Y:S01]  /*03a0*/  LOP3.LUT R8, R8, 0x3ffffffc, RZ, 0xc0, !PT ;  /* 0x3ffffffc08087812 */ /* 0x000fe200078ec0ff */
[----:B------:R-:W-:Y:S01]  /*03b0*/  IMAD.MOV.U32 R22, RZ, RZ, 0x1 ;  /* 0x00000001ff167424 */ /* 0x000fe200078e00ff */
[----:B------:R-:W-:-:S02]  /*03c0*/  ISETP.NE.AND P3, PT, R5, RZ, PT ;  /* 0x000000ff0500720c */ /* 0x000fc40003f65270 */
[----:B------:R-:W-:Y:S01]  /*03d0*/  SHF.R.S32.HI R7, RZ, 0x1f, R6 ;  /* 0x0000001fff077819 */ /* 0x000fe20000011406 */
[----:B------:R-:W-:Y:S01]  /*03e0*/  IMAD.IADD R8, R3, 0x1, -R8 ;  /* 0x0000000103087824 */ /* 0x000fe200078e0a08 */
[----:B------:R-:W3:Y:S02]  /*03f0*/  LDC R13, c[0x0][0x140] ;  /* 0x00005000ff0d7b82 */ /* 0x000ee40000000800 */
[----:B------:R-:W-:Y:S02]  /*0400*/  LEA.HI R7, R7, R6, RZ, 0x3 ;  /* 0x0000000607077211 */ /* 0x000fe400078f18ff */
[----:B-----5:R-:W-:Y:S02]  /*0410*/  ISETP.NE.OR P0, PT, R0, RZ, !P0 ;  /* 0x000000ff0000720c */ /* 0x020fe40004705670 */
[--C-:B------:R-:W-:Y:S02]  /*0420*/  SHF.R.S32.HI R0, RZ, 0x3, R7.reuse ;  /* 0x00000003ff007819 */ /* 0x100fe40000011407 */
[----:B------:R-:W-:-:S02]  /*0430*/  SHF.R.S32.HI R7, RZ, 0x1f, R7 ;  /* 0x0000001fff077819 */ /* 0x000fc40000011407 */
[----:B0-----:R-:W-:Y:S02]  /*0440*/  I2FP.F32.U32 R9, UR8 ;  /* 0x0000000800097c45 */ /* 0x001fe40008201000 */
[----:B------:R-:W-:-:S03]  /*0450*/  LEA.HI R7, R7, R0, RZ, 0x2 ;  /* 0x0000000007077211 */ /* 0x000fc600078f10ff */
[----:B------:R-:W-:Y:S01]  /*0460*/  FMUL R9, R9, UR4 ;  /* 0x0000000409097c20 */ /* 0x000fe20008400000 */
[----:B------:R-:W-:Y:S01]  /*0470*/  LOP3.LUT R7, R7, 0xfffffffc, RZ, 0xc0, !PT ;  /* 0xfffffffc07077812 */ /* 0x000fe200078ec0ff */
[----:B------:R-:W-:Y:S01]  /*0480*/  VOTEU.ALL UP0, P0 ;  /* 0x00000000003f7886 */ /* 0x000fe20000000000 */
[----:B-1----:R-:W-:Y:S01]  /*0490*/  I2FP.F32.U32 R3, R4 ;  /* 0x0000000400037245 */ /* 0x002fe20000201000 */
[----:B------:R-:W-:Y:S01]  /*04a0*/  ULDC UR4, c[0x0][0x154] ;  /* 0x0000550000047ab9 */ /* 0x000fe20000000800 */
[----:B------:R-:W-:Y:S01]  /*04b0*/  VOTEU.ALL UP1, P0 ;  /* 0x00000000003f7886 */ /* 0x000fe20000020000 */
[----:B------:R-:W0:Y:S01]  /*04c0*/  F2I.U32.TRUNC.NTZ R9, R9 ;  /* 0x0000000900097305 */ /* 0x000e22000020f000 */
[----:B------:R-:W-:Y:S01]  /*04d0*/  IMAD.IADD R7, R0, 0x1, -R7 ;  /* 0x0000000100077824 */ /* 0x000fe200078e0a07 */
[----:B------:R-:W1:Y:S01]  /*04e0*/  @!UP0 S2UR UR7, SR_CgaCtaId ;  /* 0x00000000000789c3 */ /* 0x000e620000008800 */
[----:B------:R-:W-:Y:S01]  /*04f0*/  FMUL R12, R3, UR4 ;  /* 0x00000004030c7c20 */ /* 0x000fe20008400000 */
[----:B------:R-:W-:Y:S01]  /*0500*/  UMOV UR4, 0x20 ;  /* 0x0000002000047882 */ /* 0x000fe20000000000 */
[----:B------:R-:W-:Y:S01]  /*0510*/  IMAD R8, R8, 0x4, R7 ;  /* 0x0000000408087824 */ /* 0x000fe200078e0207 */
[----:B------:R-:W-:Y:S01]  /*0520*/  @!UP0 UMOV UR6, 0x400 ;  /* 0x0000040000068882 */ /* 0x000fe20000000000 */
[----:B------:R-:W-:-:S04]  /*0530*/  @!UP0 UIADD3 UR4, -UR4, 0x100000, URZ ;  /* 0x0010000004048890 */ /* 0x000fc8000fffe13f */
[----:B------:R-:W-:Y:S02]  /*0540*/  @!UP0 USHF.L.U32 UR5, UR4, 0xb, URZ ;  /* 0x0000000b04058899 */ /* 0x000fe4000800063f */
[----:B------:R-:W-:Y:S01]  /*0550*/  @!UP0 USHF.L.U32 UR4, UR4, 0x1, URZ ;  /* 0x0000000104048899 */ /* 0x000fe2000800063f */
[----:B---3--:R-:W-:Y:S01]  /*0560*/  ISETP.EQ.U32.AND P2, PT, R13, 0x1, PT ;  /* 0x000000010d00780c */ /* 0x008fe20003f42070 */
[----:B------:R-:W3:Y:S01]  /*0570*/  F2I.U32.TRUNC.NTZ R12, R12 ;  /* 0x0000000c000c7305 */ /* 0x000ee2000020f000 */
[----:B------:R-:W-:Y:S01]  /*0580*/  LEA.HI R0, R8, R8, RZ, 0x1 ;  /* 0x0000000808007211 */ /* 0x000fe200078f08ff */
[----:B------:R-:W5:Y:S03]  /*0590*/  LDC R7, c[0x0][0x148] ;  /* 0x00005200ff077b82 */ /* 0x000f660000000800 */
[----:B------:R-:W-:Y:S01]  /*05a0*/  LOP3.LUT R11, R0, 0xfffffffe, RZ, 0xc0, !PT ;  /* 0xfffffffe000b7812 */ /* 0x000fe200078ec0ff */
[----:B0-----:R-:W-:Y:S01]  /*05b0*/  IMAD.MOV R15, RZ, RZ, -R9 ;  /* 0x000000ffff0f7224 */ /* 0x001fe200078e0a09 */
[----:B------:R-:W-:-:S03]  /*05c0*/  SHF.R.S32.HI R9, RZ, 0x1f, R2 ;  /* 0x0000001fff097819 */ /* 0x000fc60000011402 */
[----:B--2---:R-:W-:Y:S01]  /*05d0*/  IMAD R3, R10, R15, UR8 ;  /* 0x000000080a037e24 */ /* 0x004fe2000f8e020f */
[----:B------:R-:W-:Y:S01]  /*05e0*/  LEA.HI R9, R9, R2, RZ, 0x2 ;  /* 0x0000000209097211 */ /* 0x000fe200078f10ff */
[C---:B------:R-:W-:Y:S02]  /*05f0*/  IMAD.IADD R0, R8.reuse, 0x1, -R11 ;  /* 0x0000000108007824 */ /* 0x040fe400078e0a0b */
[----:B------:R-:W-:Y:S01]  /*0600*/  IMAD.SHL.U32 R11, R8, 0x4, RZ ;  /* 0x00000004080b7824 */ /* 0x000fe200078e00ff */
[----:B------:R-:W-:Y:S01]  /*0610*/  LOP3.LUT R9, R9, 0xfffffffc, RZ, 0xc0, !PT ;  /* 0xfffffffc09097812 */ /* 0x000fe200078ec0ff */
[----:B---3--:R-:W-:Y:S01]  /*0620*/  IMAD.MOV R24, RZ, RZ, -R12 ;  /* 0x000000ffff187224 */ /* 0x008fe200078e0a0c */
[----:B------:R-:W-:Y:S01]  /*0630*/  ISETP.NE.AND P4, PT, R0, R3, PT ;  /* 0x000000030000720c */ /* 0x000fe20003f85270 */
[----:B-1----:R-:W-:Y:S01]  /*0640*/  @!UP0 ULEA UR6, UR7, UR6, 0x18 ;  /* 0x0000000607068291 */ /* 0x002fe2000f8ec03f */
[----:B------:R-:W-:Y:S01]  /*0650*/  LOP3.LUT R152, R8, 0xc, R11, 0x78, !PT ;  /* 0x0000000c08987812 */ /* 0x000fe200078e780b */
[----:B------:R-:W-:Y:S01]  /*0660*/  IMAD.IADD R0, R2, 0x1, -R9 ;  /* 0x0000000102007824 */ /* 0x000fe200078e0a09 */
[----:B------:R-:W-:Y:S01]  /*0670*/  VOTEU.ALL UP0, P0 ;  /* 0x00000000003f7886 */ /* 0x000fe20000000000 */
[----:B------:R-:W-:Y:S01]  /*0680*/  LOP3.LUT P0, RZ, R6, 0x7, RZ, 0xc0, !PT ;  /* 0x0000000706ff7812 */ /* 0x000fe2000780c0ff */
[----:B------:R-:W-:-:S02]  /*0690*/  VIADD R6, R5, 0xffffffff ;  /* 0xffffffff05067836 */ /* 0x000fc40000000000 */
[----:B------:R-:W-:Y:S01]  /*06a0*/  ISETP.NE.AND P1, PT, R0, 0x3, PT ;  /* 0x000000030000780c */ /* 0x000fe20003f25270 */
[----:B-----5:R-:W-:Y:S01]  /*06b0*/  IMAD R9, R7, R24, R4 ;  /* 0x0000001807097224 */ /* 0x020fe200078e0204 */
[----:B------:R-:W-:Y:S02]  /*06c0*/  ISETP.LT.U32.AND P0, PT, R152, 0x2, !P0 ;  /* 0x000000029800780c */ /* 0x000fe40004701070 */
[----:B------:R-:W-:Y:S01]  /*06d0*/  ISETP.EQ.OR P1, PT, R0, RZ, !P1 ;  /* 0x000000ff0000720c */ /* 0x000fe20004f22670 */
[----:B------:R-:W0:Y:S02]  /*06e0*/  FENCE.VIEW.ASYNC.S ;  /* 0x00000000000073c6 */ /* 0x000e240000000000 */
[----:B0-----:R0:W1:Y:S01]  /*06f0*/  @!UP0 SYNCS.EXCH.64 URZ, [UR6+0x50], UR4 ;  /* 0x00005004063f85b2 */ /* 0x0010620008000100 */
[----:B------:R-:W-:Y:S02]  /*0700*/  @P4 LEA.HI R2, R152, R152, RZ, 0x1 ;  /* 0x0000009898024211 */ /* 0x000fe400078f08ff */
[----:B------:R-:W-:-:S02]  /*0710*/  ISETP.EQ.AND P1, PT, R5, RZ, P1 ;  /* 0x000000ff0500720c */ /* 0x000fc40000f22270 */
[----:B------:R-:W-:Y:S02]  /*0720*/  @P4 SHF.R.S32.HI R2, RZ, 0x1, R2 ;  /* 0x00000001ff024819 */ /* 0x000fe40000011402 */
[----:B------:R-:W-:Y:S02]  /*0730*/  ISETP.GE.U32.AND P6, PT, R6, 0x2, PT ;  /* 0x000000020600780c */ /* 0x000fe40003fc6070 */
[----:B------:R-:W-:Y:S02]  /*0740*/  @P4 ISETP.NE.AND P5, PT, R2, R9, PT ;  /* 0x000000090200420c */ /* 0x000fe40003fa5270 */
[----:B------:R-:W-:Y:S02]  /*0750*/  SEL R9, RZ, 0x1, !P0 ;  /* 0x00000001ff097807 */ /* 0x000fe40004000000 */
[----:B------:R-:W-:Y:S02]  /*0760*/  @P4 SEL R22, RZ, 0x1, P5 ;  /* 0x00000001ff164807 */ /* 0x000fe40002800000 */
[----:B------:R-:W-:Y:S01]  /*0770*/  SEL R19, RZ, 0x1, !P1 ;  /* 0x00000001ff137807 */ /* 0x000fe20004800000 */
[----:B------:R0:W2:Y:S01]  /*0780*/  @!UP1 SYNCS.EXCH.64 URZ, [UR6+0x58], UR4 ;  /* 0x00005804063f95b2 */ /* 0x0000a20008000100 */
[----:B------:R-:W-:Y:S01]  /*0790*/  LOP3.LUT R22, R22, R9, RZ, 0xc0, !PT ;  /* 0x0000000916167212 */ /* 0x000fe200078ec0ff */
[----:B------:R-:W-:Y:S01]  /*07a0*/  NOP ;  /* 0x0000000000007918 */ /* 0x000fe20000000000 */
[----:B------:R-:W-:Y:S01]  /*07b0*/  SEL R19, R19, 0x2, P6 ;  /* 0x0000000213137807 */ /* 0x000fe20003000000 */
[----:B------:R-:W-:Y:S06]  /*07c0*/  @!P2 BRA `(.L_x_3) ;  /* 0x000000000008a947 */ /* 0x000fec0003800000 */
[----:B-12-4-:R-:W-:Y:S01]  /*07d0*/  UCGABAR_ARV ;  /* 0x00000000000079c7 */ /* 0x016fe20008000000 */
[----:B------:R-:W-:Y:S05]  /*07e0*/  BRA `(.L_x_4) ;  /* 0x0000000000047947 */ /* 0x000fea0003800000 */
.L_x_3:
[----:B-12-4-:R-:W-:Y:S01]  /*07f0*/  NOP ;  /* 0x0000000000007918 */ /* 0x016fe20000000000 */
.L_x_4:
[----:B------:R-:W1:Y:S01]  /*0800*/  LDC R2, c[0x0][0x65c] ;  /* 0x00019700ff027b82 */ /* 0x000e620000000800 */
[----:B------:R-:W-:Y:S02]  /*0810*/  IMAD.U32 R8, RZ, RZ, UR8 ;  /* 0x00000008ff087e24 */ /* 0x000fe4000f8e00ff */
[----:B------:R-:W-:Y:S01]  /*0820*/  IMAD.MOV.U32 R9, RZ, RZ, RZ ;  /* 0x000000ffff097224 */ /* 0x000fe200078e00ff */
[----:B-1----:R-:W-:-:S04]  /*0830*/  ISETP.NE.AND P1, PT, R2, 0x1, PT ;  /* 0x000000010200780c */ /* 0x002fc80003f25270 */
[----:B------:R-:W-:-:S09]  /*0840*/  P2R R5, PR, RZ, 0x2 ;  /* 0x00000002ff057803 */ /* 0x000fd20000000000 */
[----:B------:R-:W1:Y:S01]  /*0850*/  @P1 LDC R17, c[0x0][0x10] ;  /* 0x00000400ff111b82 */ /* 0x000e620000000800 */
[----:B------:R-:W-:Y:S02]  /*0860*/  @P1 IMAD.MOV.U32 R5, RZ, RZ, RZ ;  /* 0x000000ffff051224 */ /* 0x000fe400078e00ff */
[----:B------:R-:W-:-:S05]  /*0870*/  @P1 IMAD.MOV.U32 R13, RZ, RZ, RZ ;  /* 0x000000ffff0d1224 */ /* 0x000fca00078e00ff */
[----:B------:R-:W2:Y:S01]  /*0880*/  @!P1 LDC R11, c[0x0][0xc] ;  /* 0x00000300ff0b9b82 */ /* 0x000ea20000000800 */
[----:B-1----:R-:W-:-:S04]  /*0890*/  @P1 IMAD.WIDE.U32 R16, R17, UR8, R4 ;  /* 0x0000000811101c25 */ /* 0x002fc8000f8e0004 */
[----:B------:R-:W-:Y:S02]  /*08a0*/  @P1 IMAD.IADD R17, R17, 0x1, R13 ;  /* 0x0000000111111824 */ /* 0x000fe400078e020d */
[----:B--2---:R-:W-:-:S04]  /*08b0*/  @!P1 IMAD.WIDE.U32 R8, R4, R11, R8 ;  /* 0x0000000b04089225 */ /* 0x004fc800078e0008 */
[----:B------:R-:W-:Y:S02]  /*08c0*/  @!P1 IMAD.MOV.U32 R16, RZ, RZ, R8 ;  /* 0x000000ffff109224 */ /* 0x000fe400078e0008 */
[----:B------:R-:W-:Y:S01]  /*08d0*/  @!P1 IMAD.MOV.U32 R17, RZ, RZ, R9 ;  /* 0x000000ffff119224 */ /* 0x000fe200078e0009 */
[----:B------:R-:W-:Y:S06]  /*08e0*/  @!P2 BRA `(.L_x_5) ;  /* 0x00000000000ca947 */ /* 0x000fec0003800000 */
[----:B------:R-:W-:Y:S01]  /*08f0*/  UCGABAR_WAIT ;  /* 0x0000000000007dc7 */ /* 0x000fe20008000000 */
[----:B------:R-:W-:Y:S01]  /*0900*/  CCTL.IVALL ;  /* 0x00000000ff00798f */ /* 0x000fe20002000000 */
[----:B------:R-:W-:Y:S05]  /*0910*/  BRA `(.L_x_6) ;  /* 0x0000000000047947 */ /* 0x000fea0003800000 */
.L_x_5:
[----:B------:R-:W-:Y:S06]  /*0920*/  BAR.SYNC.DEFER_BLOCKING 0x0 ;  /* 0x0000000000007b1d */ /* 0x000fec0000010000 */
.L_x_6:
[----:B------:R-:W-:Y:S05]  /*0930*/  @!P3 BRA `(.L_x_7) ;  /* 0x00000080005cb947 */ /* 0x000fea0003800000 */
[----:B------:R-:W-:-:S13]  /*0940*/  ISETP.GT.U32.AND P0, PT, R6, 0x1, PT ;  /* 0x000000010600780c */ /* 0x000fda0003f04070 */
[----:B0-----:R-:W-:Y:S05]  /*0950*/  @P0 EXIT ;  /* 0x000000000000094d */ /* 0x001fea0003800000 */
[----:B------:R-:W-:Y:S01]  /*0960*/  ULDC.64 UR4, c[0x0][0x650] ;  /* 0x0001940000047ab9 */ /* 0x000fe20000000a00 */
[----:B------:R-:W-:Y:S01]  /*0970*/  PRMT R0, RZ, 0x7610, R0 ;  /* 0x00007610ff007816 */ /* 0x000fe20000000000 */
[----:B------:R-:W-:Y:S01]  /*0980*/  IMAD.MOV.U32 R154, RZ, RZ, -0x1 ;  /* 0xffffffffff9a7424 */ /* 0x000fe200078e00ff */
[----:B------:R-:W-:Y:S01]  /*0990*/  ISETP.GE.U32.AND P0, PT, R16, UR4, PT ;  /* 0x0000000410007c0c */ /* 0x000fe2000bf06070 */
[----:B------:R-:W-:Y:S02]  /*09a0*/  IMAD.MOV.U32 R153, RZ, RZ, -0x1 ;  /* 0xffffffffff997424 */ /* 0x000fe400078e00ff */
[----:B------:R-:W-:Y:S01]  /*09b0*/  IMAD.MOV.U32 R23, RZ, RZ, -0x1 ;  /* 0xffffffffff177424 */ /* 0x000fe200078e00ff */
[----:B------:R-:W-:-:S13]  /*09c0*/  ISETP.GE.U32.AND.EX P0, PT, R17, UR5, PT, P0 ;  /* 0x0000000511007c0c */ /* 0x000fda000bf06100 */
[----:B------:R-:W-:Y:S05]  /*09d0*/  @P0 BRA `(.L_x_8) ;  /* 0x00000004002c0947 */ /* 0x000fea0003800000 */
[----:B------:R-:W0:Y:S01]  /*09e0*/  LDC.64 R20, c[0x0][0x628] ;  /* 0x00018a00ff147b82 */ /* 0x000e220000000a00 */
[----:B------:R-:W-:Y:S02]  /*09f0*/  IMAD.MOV.U32 R8, RZ, RZ, R16 ;  /* 0x000000ffff087224 */ /* 0x000fe400078e0010 */
[----:B------:R-:W-:-:S05]  /*0a00*/  IMAD.MOV.U32 R9, RZ, RZ, R17 ;  /* 0x000000ffff097224 */ /* 0x000fca00078e0011 */
[----:B------:R-:W1:Y:S08]  /*0a10*/  LDC R0, c[0x0][0x630] ;  /* 0x00018c00ff007b82 */ /* 0x000e700000000800 */
[----:B------:R-:W2:Y:S01]  /*0a20*/  LDC.64 R26, c[0x0][0x620] ;  /* 0x00018800ff1a7b82 */ /* 0x000ea20000000a00 */
[----:B0-----:R-:W-:-:S04]  /*0a30*/  ISETP.NE.U32.AND P0, PT, R20, RZ, PT ;  /* 0x000000ff1400720c */ /* 0x001fc80003f05070 */
[----:B------:R-:W-:-:S13]  /*0a40*/  ISETP.NE.AND.EX P0, PT, R21, RZ, PT, P0 ;  /* 0x000000ff1500720c */ /* 0x000fda0003f05300 */
[----:B-12---:R-:W-:Y:S05]  /*0a50*/  @!P0 BRA `(.L_x_9) ;  /* 0x0000000000288947 */ /* 0x006fea0003800000 */
[----:B------:R-:W0:Y:S02]  /*0a60*/  LDC R13, c[0x0][0x634] ;  /* 0x00018d00ff0d7b82 */ /* 0x000e240000000800 */
[----:B0-----:R-:W-:-:S05]  /*0a70*/  IADD3 R13, P0, R16, R13, RZ ;  /* 0x0000000d100d7210 */ /* 0x001fca0007f1e0ff */
[----:B------:R-:W-:-:S04]  /*0a80*/  IMAD.X R15, RZ, RZ, R17, P0 ;  /* 0x000000ffff0f7224 */ /* 0x000fc800000e0611 */
[----:B------:R-:W-:-:S04]  /*0a90*/  IMAD.WIDE.U32 R8, R15, R20, RZ ;  /* 0x000000140f087225 */ /* 0x000fc800078e00ff */
[----:B------:R-:W-:-:S04]  /*0aa0*/  IMAD.WIDE.U32 R10, P0, R13, R21, R8 ;  /* 0x000000150d0a7225 */ /* 0x000fc80007800008 */
[----:B------:R-:W-:-:S04]  /*0ab0*/  IMAD.WIDE.U32 R8, R13, R20, RZ ;  /* 0x000000140d087225 */ /* 0x000fc800078e00ff */
[----:B------:R-:W-:Y:S01]  /*0ac0*/  IMAD.X R13, RZ, RZ, RZ, P0 ;  /* 0x000000ffff0d7224 */ /* 0x000fe200000e06ff */
[----:B------:R-:W-:Y:S01]  /*0ad0*/  IADD3 RZ, P0, R9, R10, RZ ;  /* 0x0000000a09ff7210 */ /* 0x000fe20007f1e0ff */
[----:B------:R-:W-:-:S04]  /*0ae0*/  IMAD.MOV.U32 R12, RZ, RZ, R11 ;  /* 0x000000ffff0c7224 */ /* 0x000fc800078e000b */
[----:B------:R-:W-:-:S08]  /*0af0*/  IMAD.WIDE.U32.X R8, R15, R21, R12, P0 ;  /* 0x000000150f087225 */ /* 0x000fd000000e040c */
.L_x_9:
[----:B------:R-:W0:Y:S01]  /*0b00*/  LDC.64 R20, c[0x0][0x640] ;  /* 0x00019000ff147b82 */ /* 0x000e220000000a00 */
[--C-:B------:R-:W-:Y:S01]  /*0b10*/  SHF.R.U64 R28, R8, R0, R9.reuse ;  /* 0x00000000081c7219 */ /* 0x100fe20000001209 */
[----:B------:R-:W-:Y:S01]  /*0b20*/  IMAD R30, R7, R24, R4 ;  /* 0x00000018071e7224 */ /* 0x000fe200078e0204 */
[----:B------:R-:W-:Y:S01]  /*0b30*/  SHF.R.U32.HI R0, RZ, R0, R9 ;  /* 0x00000000ff007219 */ /* 0x000fe20000011609 */
[----:B------:R-:W-:Y:S01]  /*0b40*/  IMAD.MOV.U32 R23, RZ, RZ, 0x1 ;  /* 0x00000001ff177424 */ /* 0x000fe200078e00ff */
[----:B------:R-:W-:-:S03]  /*0b50*/  IADD3 R5, P0, RZ, -R28, RZ ;  /* 0x8000001cff057210 */ /* 0x000fc60007f1e0ff */
[----:B------:R-:W1:Y:S02]  /*0b60*/  LDC R6, c[0x0][0x618] ;  /* 0x00018600ff067b82 */ /* 0x000e640000000800 */
[----:B------:R-:W-:-:S04]  /*0b70*/  IMAD.X R9, RZ, RZ, ~R0, P0 ;  /* 0x000000ffff097224 */ /* 0x000fc800000e0e00 */
[-C--:B------:R-:W-:Y:S02]  /*0b80*/  IMAD R0, R9, R26.reuse, RZ ;  /* 0x0000001a09007224 */ /* 0x080fe400078e02ff */
[----:B------:R-:W2:Y:S01]  /*0b90*/  LDC R11, c[0x0][0x608] ;  /* 0x00018200ff0b7b82 */ /* 0x000ea20000000800 */
[----:B------:R-:W-:-:S04]  /*0ba0*/  IMAD.WIDE.U32 R8, R5, R26, R16 ;  /* 0x0000001a05087225 */ /* 0x000fc800078e0010 */
[----:B------:R-:W-:-:S03]  /*0bb0*/  IMAD R5, R5, R27, R0 ;  /* 0x0000001b05057224 */ /* 0x000fc600078e0200 */
[----:B------:R-:W3:Y:S01]  /*0bc0*/  LDC R12, c[0x0][0x658] ;  /* 0x00019600ff0c7b82 */ /* 0x000ee20000000800 */
[----:B0-----:R-:W-:Y:S01]  /*0bd0*/  ISETP.NE.U32.AND P0, PT, R20, RZ, PT ;  /* 0x000000ff1400720c */ /* 0x001fe20003f05070 */
[----:B------:R-:W-:Y:S02]  /*0be0*/  IMAD.IADD R5, R9, 0x1, R5 ;  /* 0x0000000109057824 */ /* 0x000fe400078e0205 */
[----:B------:R-:W-:Y:S01]  /*0bf0*/  IMAD.MOV.U32 R9, RZ, RZ, -0x1 ;  /* 0xffffffffff097424 */ /* 0x000fe200078e00ff */
[----:B------:R-:W-:-:S03]  /*0c00*/  ISETP.NE.AND.EX P0, PT, R21, RZ, PT, P0 ;  /* 0x000000ff1500720c */ /* 0x000fc60003f05300 */
[----:B------:R-:W0:Y:S01]  /*0c10*/  LDC R15, c[0x0][0x600] ;  /* 0x00018000ff0f7b82 */ /* 0x000e220000000800 */
[-CC-:B-1----:R-:W-:Y:S02]  /*0c20*/  SHF.R.U64 R13, R8, R6.reuse, R5.reuse ;  /* 0x00000006080d7219 */ /* 0x182fe40000001205 */
[----:B------:R-:W-:-:S05]  /*0c30*/  SHF.R.U32.HI R0, RZ, R6, R5 ;  /* 0x00000006ff007219 */ /* 0x000fca0000011605 */
[----:B------:R-:W1:Y:S01]  /*0c40*/  LDC R14, c[0x0][0x648] ;  /* 0x00019200ff0e7b82 */ /* 0x000e620000000800 */
[-CC-:B--2---:R-:W-:Y:S02]  /*0c50*/  SHF.R.U64 R27, R13, R11.reuse, R0.reuse ;  /* 0x0000000b0d1b7219 */ /* 0x184fe40000001200 */
[----:B------:R-:W-:-:S05]  /*0c60*/  SHF.R.U32.HI R5, RZ, R11, R0 ;  /* 0x0000000bff057219 */ /* 0x000fca0000011600 */
[----:B------:R-:W2:Y:S01]  /*0c70*/  LDC R26, c[0x0][0x638] ;  /* 0x00018e00ff1a7b82 */ /* 0x000ea20000000800 */
[-CC-:B---3--:R-:W-:Y:S02]  /*0c80*/  SHF.R.U64 R24, R27, R12.reuse, R5.reuse ;  /* 0x0000000c1b187219 */ /* 0x188fe40000001205 */
[-C--:B------:R-:W-:Y:S02]  /*0c90*/  SHF.L.U32 R0, R9, R12.reuse, RZ ;  /* 0x0000000c09007219 */ /* 0x080fe400000006ff */
[----:B------:R-:W-:Y:S01]  /*0ca0*/  SHF.R.U32.HI R5, RZ, R12, R5 ;  /* 0x0000000cff057219 */ /* 0x000fe20000011605 */
[----:B------:R-:W-:Y:S01]  /*0cb0*/  IMAD.MOV.U32 R4, RZ, RZ, R24 ;  /* 0x000000ffff047224 */ /* 0x000fe200078e0018 */
[----:B------:R-:W-:Y:S01]  /*0cc0*/  LOP3.LUT R10, RZ, R0, RZ, 0x33, !PT ;  /* 0x00000000ff0a7212 */ /* 0x000fe200078e33ff */
[----:B------:R-:W3:Y:S01]  /*0cd0*/  LDC R25, c[0x0][0x610] ;  /* 0x00018400ff197b82 */ /* 0x000ee20000000800 */
[----:B------:R-:W-:Y:S05]  /*0ce0*/  @!P0 BRA `(.L_x_10) ;  /* 0x0000000000288947 */ /* 0x000fea0003800000 */
[----:B------:R-:W4:Y:S02]  /*0cf0*/  LDC R9, c[0x0][0x64c] ;  /* 0x00019300ff097b82 */ /* 0x000f240000000800 */
[----:B----4-:R-:W-:-:S05]  /*0d00*/  IADD3 R9, P0, R24, R9, RZ ;  /* 0x0000000918097210 */ /* 0x010fca0007f1e0ff */
        /* <DEDUP_REMOVED lines=8> */
.L_x_10:
[----:B-1----:R-:W-:Y:S01]  /*0d90*/  SHF.R.U64 R4, R4, R14, R5 ;  /* 0x0000000e04047219 */ /* 0x002fe20000001205 */
[----:B0-----:R-:W-:Y:S01]  /*0da0*/  VIADD R6, R15, 0xffffffff ;  /* 0xffffffff0f067836 */ /* 0x001fe20000000000 */
[----:B------:R-:W-:Y:S01]  /*0db0*/  SHF.L.U32 R0, R23, R12, RZ ;  /* 0x0000000c17007219 */ /* 0x000fe200000006ff */
[----:B------:R-:W-:Y:S01]  /*0dc0*/  IMAD.MOV.U32 R23, RZ, RZ, R28 ;  /* 0x000000ffff177224 */ /* 0x000fe200078e001c */
[----:B------:R-:W-:Y:S01]  /*0dd0*/  LOP3.LUT R5, R27, R10, RZ, 0xc0, !PT ;  /* 0x0000000a1b057212 */ /* 0x000fe200078ec0ff */
[----:B------:R-:W-:Y:S01]  /*0de0*/  IMAD.MOV R7, RZ, RZ, -R4 ;  /* 0x000000ffff077224 */ /* 0x000fe200078e0a04 */
[----:B------:R-:W-:Y:S02]  /*0df0*/  SEL R3, R3, R30, !P1 ;  /* 0x0000001e03037207 */ /* 0x000fe40004800000 */
[----:B------:R-:W-:Y:S01]  /*0e00*/  LOP3.LUT R6, R13, R6, RZ, 0xc0, !PT ;  /* 0x000000060d067212 */ /* 0x000fe200078ec0ff */
[----:B------:R-:W-:Y:S02]  /*0e10*/  IMAD R4, R0, R4, R5 ;  /* 0x0000000400047224 */ /* 0x000fe400078e0205 */
[----:B--2---:R-:W-:-:S02]  /*0e20*/  IMAD R0, R7, R26, R24 ;  /* 0x0000001a07007224 */ /* 0x004fc400078e0218 */
[----:B---3--:R-:W-:Y:S02]  /*0e30*/  IMAD R3, R4, R25, R3 ;  /* 0x0000001904037224 */ /* 0x008fe400078e0203 */
[----:B------:R-:W-:Y:S02]  /*0e40*/  IMAD R154, R0, R15, R6 ;  /* 0x0000000f009a7224 */ /* 0x000fe400078e0206 */
[----:B------:R-:W-:-:S03]  /*0e50*/  IMAD.MOV.U32 R4, RZ, RZ, 0x1 ;  /* 0x00000001ff047424 */ /* 0x000fc600078e00ff */
[----:B------:R-:W-:Y:S02]  /*0e60*/  SEL R153, R154, R3, !P1 ;  /* 0x000000039a997207 */ /* 0x000fe40004800000 */
[----:B------:R-:W-:Y:S02]  /*0e70*/  PRMT R0, R4, 0x7610, R0 ;  /* 0x0000761004007816 */ /* 0x000fe40000000000 */
[----:B------:R-:W-:-:S07]  /*0e80*/  SEL R154, R3, R154, !P1 ;  /* 0x0000009a039a7207 */ /* 0x000fce0004800000 */
.L_x_8:
[----:B------:R-:W-:-:S08]  /*0e90*/  NOP ;  /* 0x0000000000007918 */ /* 0x000fd00000000000 */
[----:B------:R-:W0:Y:S02]  /*0ea0*/  USETMAXREG.TRY_ALLOC.CTAPOOL UP0, 0xe8 ;  /* 0x000000e8000079c8 */ /* 0x000e240008000600 */
[----:B0-----:R-:W-:-:S13]  /*0eb0*/  PLOP3.LUT P0, PT, PT, PT, UP0, 0x80, 0x0 ;  /* 0x000000000000781c */ /* 0x001fda0003f0f008 */
[----:B------:R-:W-:Y:S05]  /*0ec0*/  @!P0 BRA `(.L_x_8) ;  /* 0xfffffffc00f08947 */ /* 0x000fea000383ffff */
[----:B------:R-:W-:Y:S01]  /*0ed0*/  ULDC.64 UR4, c[0x0][0x598] ;  /* 0x0001660000047ab9 */ /* 0x000fe20000000a00 */
[----:B------:R-:W-:Y:S01]  /*0ee0*/  ULDC.64 UR36, c[0x0][0x208] ;  /* 0x0000820000247ab9 */ /* 0x000fe20000000a00 */
[----:B------:R-:W-:-:S04]  /*0ef0*/  ISETP.NE.U32.AND P0, PT, RZ, UR4, PT ;  /* 0x00000004ff007c0c */ /* 0x000fc8000bf05070 */
[----:B------:R-:W-:-:S13]  /*0f00*/  ISETP.NE.AND.EX P0, PT, RZ, UR5, PT, P0 ;  /* 0x00000005ff007c0c */ /* 0x000fda000bf05300 */
[----:B------:R-:W-:Y:S05]  /*0f10*/  @!P0 BRA `(.L_x_11) ;  /* 0x00000000001c8947 */ /* 0x000fea0003800000 */
[----:B------:R-:W0:Y:S02]  /*0f20*/  LDC.64 R4, c[0x0][0x598] ;  /* 0x00016600ff047b82 */ /* 0x000e240000000a00 */
[----:B0-----:R-:W2:Y:S02]  /*0f30*/  LDG.E.64 R4, desc[UR36][R4.64] ;  /* 0x0000002404047981 */ /* 0x001ea4000c1e1b00 */
[----:B--2---:R-:W-:-:S04]  /*0f40*/  ISETP.NE.U32.AND P0, PT, R4, RZ, PT ;  /* 0x000000ff0400720c */ /* 0x004fc80003f05070 */
[----:B------:R-:W-:-:S13]  /*0f50*/  ISETP.NE.AND.EX P0, PT, R5, RZ, PT, P0 ;  /* 0x000000ff0500720c */ /* 0x000fda0003f05300 */
[----:B------:R-:W-:Y:S05]  /*0f60*/  @!P0 BRA `(.L_x_11) ;  /* 0x0000000000088947 */ /* 0x000fea0003800000 */
[----:B------:R0:W5:Y:S01]  /*0f70*/  LD.E R155, desc[UR36][R4.64] ;  /* 0x00000024049b7980 */ /* 0x000162000c101900 */
[----:B------:R-:W-:Y:S05]  /*0f80*/  BRA `(.L_x_12) ;  /* 0x0000000000247947 */ /* 0x000fea0003800000 */
.L_x_11:
[----:B------:R-:W-:Y:S02]  /*0f90*/  ULDC.64 UR4, c[0x0][0x588] ;  /* 0x0001620000047ab9 */ /* 0x000fe40000000a00 */
[----:B------:R-:W-:-:S04]  /*0fa0*/  ISETP.NE.U32.AND P0, PT, RZ, UR4, PT ;  /* 0x00000004ff007c0c */ /* 0x000fc8000bf05070 */
[----:B------:R-:W-:-:S13]  /*0fb0*/  ISETP.NE.AND.EX P0, PT, RZ, UR5, PT, P0 ;  /* 0x00000005ff007c0c */ /* 0x000fda000bf05300 */
[----:B------:R-:W-:Y:S05]  /*0fc0*/  @!P0 BRA `(.L_x_13) ;  /* 0x00000000000c8947 */ /* 0x000fea0003800000 */
[----:B------:R-:W0:Y:S02]  /*0fd0*/  LDC.64 R4, c[0x0][0x588] ;  /* 0x00016200ff047b82 */ /* 0x000e240000000a00 */
[----:B0-----:R1:W5:Y:S01]  /*0fe0*/  LDG.E R155, desc[UR36][R4.64] ;  /* 0x00000024049b7981 */ /* 0x001362000c1e1900 */
[----:B------:R-:W-:Y:S05]  /*0ff0*/  BRA `(.L_x_12) ;  /* 0x0000000000087947 */ /* 0x000fea0003800000 */
.L_x_13:
[----:B------:R-:W-:Y:S02]  /*1000*/  ULDC UR4, c[0x0][0x580] ;  /* 0x0001600000047ab9 */ /* 0x000fe40000000800 */
[----:B------:R-:W-:-:S07]  /*1010*/  IMAD.U32 R155, RZ, RZ, UR4 ;  /* 0x00000004ff9b7e24 */ /* 0x000fce000f8e00ff */
.L_x_12:
[----:B------:R-:W-:Y:S02]  /*1020*/  ULDC.64 UR4, c[0x0][0x5a0] ;  /* 0x0001680000047ab9 */ /* 0x000fe40000000a00 */
[----:B------:R-:W-:-:S04]  /*1030*/  ISETP.NE.U32.AND P0, PT, RZ, UR4, PT ;  /* 0x00000004ff007c0c */ /* 0x000fc8000bf05070 */
[----:B------:R-:W-:-:S13]  /*1040*/  ISETP.NE.AND.EX P0, PT, RZ, UR5, PT, P0 ;  /* 0x00000005ff007c0c */ /* 0x000fda000bf05300 */
[----:B------:R-:W-:Y:S05]  /*1050*/  @!P0 BRA `(.L_x_14) ;  /* 0x00000000001c8947 */ /* 0x000fea0003800000 */
[----:B01----:R-:W0:Y:S02]  /*1060*/  LDC.64 R4, c[0x0][0x5a0] ;  /* 0x00016800ff047b82 */ /* 0x003e240000000a00 */
[----:B0-----:R-:W2:Y:S02]  /*1070*/  LDG.E.64 R4, desc[UR36][R4.64] ;  /* 0x0000002404047981 */ /* 0x001ea4000c1e1b00 */
[----:B--2---:R-:W-:-:S04]  /*1080*/  ISETP.NE.U32.AND P0, PT, R4, RZ, PT ;  /* 0x000000ff0400720c */ /* 0x004fc80003f05070 */
[----:B------:R-:W-:-:S13]  /*1090*/  ISETP.NE.AND.EX P0, PT, R5, RZ, PT, P0 ;  /* 0x000000ff0500720c */ /* 0x000fda0003f05300 */
[----:B------:R-:W-:Y:S05]  /*10a0*/  @!P0 BRA `(.L_x_14) ;  /* 0x0000000000088947 */ /* 0x000fea0003800000 */
[----:B------:R0:W5:Y:S01]  /*10b0*/  LD.E R156, desc[UR36][R4.64] ;  /* 0x00000024049c7980 */ /* 0x000162000c101900 */
[----:B------:R-:W-:Y:S05]  /*10c0*/  BRA `(.L_x_15) ;  /* 0x0000000000247947 */ /* 0x000fea0003800000 */
.L_x_14:
[----:B------:R-:W-:Y:S02]  /*10d0*/  ULDC.64 UR4, c[0x0][0x590] ;  /* 0x0001640000047ab9 */ /* 0x000fe40000000a00 */
[----:B------:R-:W-:-:S04]  /*10e0*/  ISETP.NE.U32.AND P0, PT, RZ, UR4, PT ;  /* 0x00000004ff007c0c */ /* 0x000fc8000bf05070 */
[----:B------:R-:W-:-:S13]  /*10f0*/  ISETP.NE.AND.EX P0, PT, RZ, UR5, PT, P0 ;  /* 0x00000005ff007c0c */ /* 0x000fda000bf05300 */
[----:B------:R-:W-:Y:S05]  /*1100*/  @!P0 BRA `(.L_x_16) ;  /* 0x00000000000c8947 */ /* 0x000fea0003800000 */
[----:B------:R-:W2:Y:S02]  /*1110*/  LDC.64 R156, c[0x0][0x590] ;  /* 0x00016400ff9c7b82 */ /* 0x000ea40000000a00 */
[----:B--2---:R2:W5:Y:S01]  /*1120*/  LDG.E R156, desc[UR36][R156.64] ;  /* 0x000000249c9c7981 */ /* 0x004562000c1e1900 */
[----:B------:R-:W-:Y:S05]  /*1130*/  BRA `(.L_x_15) ;  /* 0x0000000000087947 */ /* 0x000fea0003800000 */
.L_x_16:
[----:B------:R-:W-:Y:S02]  /*1140*/  ULDC UR4, c[0x0][0x584] ;  /* 0x0001610000047ab9 */ /* 0x000fe40000000800 */
[----:B------:R-:W-:-:S07]  /*1150*/  IMAD.U32 R156, RZ, RZ, UR4 ;  /* 0x00000004ff9c7e24 */ /* 0x000fce000f8e00ff */
.L_x_15:
[----:B------:R-:W-:-:S13]  /*1160*/  LOP3.LUT P0, RZ, R0, 0xff, RZ, 0xc0, !PT ;  /* 0x000000ff00ff7812 */ /* 0x000fda000780c0ff */
[----:B------:R-:W-:Y:S05]  /*1170*/  @!P0 EXIT ;  /* 0x000000000000894d */ /* 0x000fea0003800000 */
[----:B------:R-:W-:Y:S01]  /*1180*/  ULDC UR4, c[0x0][0x28c] ;  /* 0x0000a30000047ab9 */ /* 0x000fe20000000800 */
[----:B--2---:R-:W-:Y:S01]  /*1190*/  LOP3.LUT R157, R19, 0x1, RZ, 0xfc, !PT ;  /* 0x00000001139d7812 */ /* 0x004fe200078efcff */
[----:B------:R-:W-:Y:S01]  /*11a0*/  UIADD3 UR4, UR4, 0x1f, URZ ;  /* 0x0000001f04047890 */ /* 0x000fe2000fffe03f */
[----:B------:R-:W-:Y:S01]  /*11b0*/  UMOV UR38, URZ ;  /* 0x0000003f00267c82 */ /* 0x000fe20008000000 */
[----:B------:R-:W-:Y:S02]  /*11c0*/  UMOV UR39, URZ ;  /* 0x0000003f00277c82 */ /* 0x000fe40008000000 */
[----:B------:R-:W-:-:S04]  /*11d0*/  USHF.R.S32.HI UR5, URZ, 0x1f, UR4 ;  /* 0x0000001f3f057899 */ /* 0x000fc80008011404 */
[----:B------:R-:W-:-:S04]  /*11e0*/  ULEA.HI UR5, UR5, UR4, URZ, 0x5 ;  /* 0x0000000405057291 */ /* 0x000fc8000f8f283f */
[----:B------:R-:W-:-:S12]  /*11f0*/  USHF.R.S32.HI UR40, URZ, 0x5, UR5 ;  /* 0x000000053f287899 */ /* 0x000fd80008011405 */
.L_x_290:
[----:B------:R-:W-:Y:S01]  /*1200*/  LOP3.LUT R0, R18, 0x80, RZ, 0xc0, !PT ;  /* 0x0000008012007812 */ /* 0x000fe200078ec0ff */
[----:B--2---:R-:W2:Y:S01]  /*1210*/  S2UR UR7, SR_CgaCtaId ;  /* 0x00000000000779c3 */ /* 0x004ea20000008800 */
[----:B------:R-:W-:Y:S02]  /*1220*/  UMOV UR6, 0x400 ;  /* 0x0000040000067882 */ /* 0x000fe40000000000 */
[----:B------:R-:W-:-:S06]  /*1230*/  SHF.R.U32.HI R0, RZ, 0x7, R0 ;  /* 0x00000007ff007819 */ /* 0x000fcc0000011600 */
[----:B---3--:R-:W3:Y:S01]  /*1240*/  SHFL.IDX PT, R0, R0, RZ, 0x1f ;  /* 0x00001fff00007589 */ /* 0x008ee200000e0000 */
[----:B--2---:R-:W-:Y:S01]  /*1250*/  ULEA UR6, UR7, UR6, 0x18 ;  /* 0x0000000607067291 */ /* 0x004fe2000f8ec03f */
[----:B---3--:R-:W-:-:S13]  /*1260*/  R2UR UR4, R0 ;  /* 0x00000000000472ca */ /* 0x008fda00000e0000 */
[----:B------:R-:W-:-:S04]  /*1270*/  ULEA.HI UR5, UR4, UR4, URZ, 0x1 ;  /* 0x0000000404057291 */ /* 0x000fc8000f8f083f */
[----:B------:R-:W-:-:S04]  /*1280*/  ULOP3.LUT UR5, UR5, 0x7fffe, URZ, 0xc0, !UPT ;  /* 0x0007fffe05057892 */ /* 0x000fc8000f8ec03f */
[----:B------:R-:W-:-:S03]  /*1290*/  UIADD3 UR5, UR4, -UR5, URZ ;  /* 0x8000000504057290 */ /* 0x000fc6000fffe03f */
[----:B------:R-:W-:Y:S01]  /*12a0*/  ULDC UR4, c[0x0][0x28c] ;  /* 0x0000a30000047ab9 */ /* 0x000fe20000000800 */
[----:B------:R-:W-:Y:S01]  /*12b0*/  ULEA UR5, UR5, UR6, 0xd ;  /* 0x0000000605057291 */ /* 0x000fe2000f8e683f */
[----:B------:R-:W-:-:S03]  /*12c0*/  ISETP.LT.AND P0, PT, RZ, UR4, PT ;  /* 0x00000004ff007c0c */ /* 0x000fc6000bf01270 */
[----:B------:R-:W-:-:S04]  /*12d0*/  UIADD3 UR5, UR5, 0x100, URZ ;  /* 0x0000010005057890 */ /* 0x000fc8000fffe03f */
[----:B------:R-:W-:-:S04]  /*12e0*/  USHF.R.U32.HI UR5, URZ, 0x4, UR5 ;  /* 0x000000043f057899 */ /* 0x000fc80008011605 */
[----:B------:R-:W-:Y:S02]  /*12f0*/  ULOP3.LUT UR41, UR5, 0x3fff, URZ, 0xc0, !UPT ;  /* 0x00003fff05297892 */ /* 0x000fe4000f8ec03f */
[----:B-1--4-:R-:W-:Y:S10]  /*1300*/  @P0 BRA `(.L_x_17) ;  /* 0x0000000000400947 */ /* 0x012ff40003800000 */
[----:B------:R-:W-:Y:S01]  /*1310*/  MOV R0, 0x0 ;  /* 0x0000000000007802 */ /* 0x000fe20000000f00 */
[----:B------:R-:W-:Y:S01]  /*1320*/  ULDC.64 UR4, c[0x4][0x68] ;  /* 0x01001a0000047ab9 */ /* 0x000fe20000000a00 */
[----:B------:R-:W-:Y:S01]  /*1330*/  ULDC.64 UR6, c[0x4][0x8] ;  /* 0x0100020000067ab9 */ /* 0x000fe20000000a00 */
[----:B01----:R-:W-:Y:S01]  /*1340*/  IMAD.U32 R4, RZ, RZ, UR4 ;  /* 0x00000004ff047e24 */ /* 0x003fe2000f8e00ff */
[----:B------:R0:W1:Y:S01]  /*1350*/  LDC.64 R14, c[0x4][R0] ;  /* 0x01000000000e7b82 */ /* 0x0000620000000a00 */
[----:B------:R-:W-:Y:S01]  /*1360*/  IMAD.U32 R5, RZ, RZ, UR5 ;  /* 0x00000005ff057e24 */ /* 0x000fe2000f8e00ff */
[----:B------:R-:W-:Y:S01]  /*1370*/  ULDC.64 UR4, c[0x4][0x70] ;  /* 0x01001c0000047ab9 */ /* 0x000fe20000000a00 */
[----:B------:R-:W-:Y:S02]  /*1380*/  IMAD.U32 R10, RZ, RZ, UR6 ;  /* 0x00000006ff0a7e24 */ /* 0x000fe4000f8e00ff */
[----:B------:R-:W-:Y:S02]  /*1390*/  IMAD.U32 R6, RZ, RZ, UR4 ;  /* 0x00000004ff067e24 */ /* 0x000fe4000f8e00ff */
[----:B------:R-:W-:-:S02]  /*13a0*/  IMAD.U32 R7, RZ, RZ, UR5 ;  /* 0x00000005ff077e24 */ /* 0x000fc4000f8e00ff */
[----:B------:R-:W-:Y:S02]  /*13b0*/  IMAD.U32 R11, RZ, RZ, UR7 ;  /* 0x00000007ff0b7e24 */ /* 0x000fe4000f8e00ff */
[----:B------:R-:W-:Y:S02]  /*13c0*/  IMAD.MOV.U32 R8, RZ, RZ, 0x1e1 ;  /* 0x000001e1ff087424 */ /* 0x000fe400078e00ff */
[----:B------:R-:W-:Y:S02]  /*13d0*/  IMAD.MOV.U32 R12, RZ, RZ, 0x1 ;  /* 0x00000001ff0c7424 */ /* 0x000fe400078e00ff */
[----:B0-----:R-:W-:-:S07]  /*13e0*/  IMAD.MOV.U32 R13, RZ, RZ, RZ ;  /* 0x000000ffff0d7224 */ /* 0x001fce00078e00ff */
[----:B------:R-:W-:-:S07]  /*13f0*/  LEPC R20, `(.L_x_17) ;  /* 0x000000001014794e */ /* 0x000fce0000000000 */
[----:B-1---5:R-:W-:Y:S05]  /*1400*/  CALL.ABS.NOINC R14 ;  /* 0x000000000e007343 */ /* 0x022fea0003c00000 */
.L_x_17:
[----:B------:R-:W-:-:S13]  /*1410*/  ISETP.NE.AND P0, PT, R157, 0x3, PT ;  /* 0x000000039d00780c */ /* 0x000fda0003f05270 */
[----:B------:R-:W-:Y:S05]  /*1420*/  @!P0 BRA `(.L_x_18) ;  /* 0x0000000000048947 */ /* 0x000fea0003800000 */
[----:B------:R-:W-:Y:S01]  /*1430*/  BPT.TRAP 0x1 ;  /* 0x000000040000795c */ /* 0x000fe20000300000 */
.L_x_18:
[----:B------:R-:W2:Y:S01]  /*1440*/  S2UR UR5, SR_CgaCtaId ;  /* 0x00000000000579c3 */ /* 0x000ea20000008800 */
[----:B------:R-:W-:Y:S01]  /*1450*/  UMOV UR4, 0x400 ;  /* 0x0000040000047882 */ /* 0x000fe20000000000 */
[----:B------:R-:W-:Y:S02]  /*1460*/  IMAD.U32 R0, RZ, RZ, UR38 ;  /* 0x00000026ff007e24 */ /* 0x000fe4000f8e00ff */
[----:B------:R-:W-:-:S03]  /*1470*/  IMAD.U32 R3, RZ, RZ, UR39 ;  /* 0x00000027ff037e24 */ /* 0x000fc6000f8e00ff */
[----:B------:R-:W-:Y:S01]  /*1480*/  SHF.L.U32 R0, R0, 0x1f, RZ ;  /* 0x0000001f00007819 */ /* 0x000fe200000006ff */
[----:B--2---:R-:W-:-:S06]  /*1490*/  ULEA UR4, UR5, UR4, 0x18 ;  /* 0x0000000405047291 */ /* 0x004fcc000f8ec03f */
[----:B------:R-:W-:-:S04]  /*14a0*/  IMAD.U32 R6, RZ, RZ, UR4 ;  /* 0x00000004ff067e24 */ /* 0x000fc8000f8e00ff */
[----:B------:R-:W-:-:S04]  /*14b0*/  IMAD R3, R3, 0x8, R6 ;  /* 0x0000000803037824 */ /* 0x000fc800078e0206 */
[----:B------:R2:W3:Y:S01]  /*14c0*/  SYNCS.PHASECHK.TRANS64.TRYWAIT P1, [R3+URZ], R0 ;  /* 0x00000000030075a7 */ /* 0x0004e2000802017f */
[----:B------:R-:W-:Y:S05]  /*14d0*/  @!P0 BRA `(.L_x_19) ;  /* 0x0000000000048947 */ /* 0x000fea0003800000 */
[----:B------:R-:W-:Y:S01]  /*14e0*/  BPT.TRAP 0x1 ;  /* 0x000000040000795c */ /* 0x000fe20000300000 */
.L_x_19:
[----:B---3--:R-:W-:Y:S05]  /*14f0*/  @P1 BRA `(.L_x_20) ;  /* 0x0000000000081947 */ /* 0x008fea0003800000 */
[----:B------:R-:W3:Y:S02]  /*1500*/  SYNCS.PHASECHK.TRANS64.TRYWAIT P1, [R3+URZ], R0 ;  /* 0x00000000030075a7 */ /* 0x000ee4000802017f */
[----:B---3--:R-:W-:Y:S05]  /*1510*/  @!P1 BRA `(.L_x_21) ;  /* 0x0000008800d49947 */ /* 0x008fea0003800000 */
.L_x_20:
[----:B------:R-:W-:-:S04]  /*1520*/  UISETP.LT.AND UP0, UPT, UR40, 0x1, UPT ;  /* 0x000000012800788c */ /* 0x000fc8000bf01270 */
[----:B------:R-:W-:-:S06]  /*1530*/  USEL UR4, UR40, 0x1, UP0 ;  /* 0x0000000128047887 */ /* 0x000fcc0008000000 */
[----:B--23--:R-:W-:Y:S01]  /*1540*/  IMAD.U32 R0, RZ, RZ, UR4 ;  /* 0x00000004ff007e24 */ /* 0x00cfe2000f8e00ff */
[----:B------:R-:W-:Y:S05]  /*1550*/  WARPSYNC.ALL ;  /* 0x0000000000007948 */ /* 0x000fea0003800000 */
[----:B------:R-:W-:-:S04]  /*1560*/  IADD3 R0, -R0, UR40, RZ ;  /* 0x0000002800007c10 */ /* 0x000fc8000fffe1ff */
[----:B------:R-:W-:Y:S02]  /*1570*/  ISETP.GE.AND P1, PT, R0, 0x1, PT ;  /* 0x000000010000780c */ /* 0x000fe40003f26270 */
[----:B------:R-:W-:Y:S01]  /*1580*/  R2UR UR4, R6 ;  /* 0x00000000060472ca */ /* 0x000fe200000e0000 */
[----:B------:R-:W-:Y:S01]  /*1590*/  WARPGROUP.ARRIVE ;  /* 0x00000000000079c5 */ /* 0x000fe20000000000 */
[----:B------:R-:W-:Y:S01]  /*15a0*/  UMOV UR9, 0x40000040 ;  /* 0x4000004000097882 */ /* 0x000fe20000000000 */
[----:B------:R-:W-:-:S10]  /*15b0*/  UMOV UR11, 0x40000040 ;  /* 0x40000040000b7882 */ /* 0x000fd40000000000 */
[----:B------:R-:W-:-:S04]  /*15c0*/  UIADD3 UR4, UR4, 0x10100, URZ ;  /* 0x0001010004047890 */ /* 0x000fc8000fffe03f */
[----:B------:R-:W-:-:S04]  /*15d0*/  USHF.R.U32.HI UR4, URZ, 0x4, UR4 ;  /* 0x000000043f047899 */ /* 0x000fc80008011604 */
[----:B------:R-:W-:Y:S02]  /*15e0*/  ULOP3.LUT UR5, UR4, 0x3fff, URZ, 0xc0, !UPT ;  /* 0x00003fff04057892 */ /* 0x000fe4000f8ec03f */
[----:B------:R-:W-:Y:S02]  /*15f0*/  ULOP3.LUT UR4, UR41, 0x10000, URZ, 0xfc, !UPT ;  /* 0x0001000029047892 */ /* 0x000fe4000f8efc3f */
[----:B------:R-:W-:Y:S02]  /*1600*/  ULOP3.LUT UR5, UR5, 0x10000, URZ, 0xfc, !UPT ;  /* 0x0001000005057892 */ /* 0x000fe4000f8efc3f */
[----:B------:R-:W-:Y:S02]  /*1610*/  ULEA UR6, UR39, UR4, 0xa ;  /* 0x0000000427067291 */ /* 0x000fe4000f8e503f */
[----:B------:R-:W-:-:S05]  /*1620*/  ULEA UR7, UR39, UR5, 0xb ;  /* 0x0000000527077291 */ /* 0x000fca000f8e583f */
[----:B------:R-:W-:Y:S02]  /*1630*/  UMOV UR8, UR6 ;  /* 0x0000000600087c82 */ /* 0x000fe40008000000 */
[----:B------:R-:W-:Y:S02]  /*1640*/  UMOV UR10, UR7 ;  /* 0x00000007000a7c82 */ /* 0x000fe40008000000 */
[----:B------:R-:W-:Y:S01]  /*1650*/  HGMMA.64x256x8.F32.TF32 R24, gdesc[UR8], RZ, !UPT, gsb0 ;  /* 0x07e00000081879f0 */ /* 0x000fe2000c0028ff */
[----:B------:R-:W-:Y:S02]  /*1660*/  UIADD3 UR8, UR6, 0x2, URZ ;  /* 0x0000000206087890 */ /* 0x000fe4000fffe03f */
[----:B------:R-:W-:Y:S01]  /*1670*/  UIADD3 UR10, UR7, 0x2, URZ ;  /* 0x00000002070a7890 */ /* 0x000fe2000fffe03f */
[----:B------:R-:W-:Y:S01]  /*1680*/  UMOV UR9, 0x40000040 ;  /* 0x4000004000097882 */ /* 0x000fe20000000000 */
[----:B------:R-:W-:Y:S01]  /*1690*/  UMOV UR11, 0x40000040 ;  /* 0x40000040000b7882 */ /* 0x000fe20000000000 */
[----:B------:R-:W-:-:S02]  /*16a0*/  WARPGROUP.DEPBAR.LE gsb0, 0x0 ;  /* 0x00008000000079c5 */ /* 0x000fc40000010000 */
[----:B------:R-:W-:-:S15]  /*16b0*/  WARPGROUP.ARRIVE ;  /* 0x00000000000079c5 */ /* 0x000fde0000000000 */
[----:B------:R-:W-:-:S05]  /*16c0*/  NOP ;  /* 0x0000000000007918 */ /* 0x000fca0000000000 */
[----:B------:R-:W-:Y:S01]  /*16d0*/  HGMMA.64x256x8.F32.TF32 R24, gdesc[UR8], R24, gsb0 ;  /* 0x07e00000081879f0 */ /* 0x000fe20008002818 */
[----:B------:R-:W-:Y:S02]  /*16e0*/  UIADD3 UR8, UR6, 0x4, URZ ;  /* 0x0000000406087890 */ /* 0x000fe4000fffe03f */
[----:B------:R-:W-:Y:S01]  /*16f0*/  UIADD3 UR10, UR7, 0x4, URZ ;  /* 0x00000004070a7890 */ /* 0x000fe2000fffe03f */
[----:B------:R-:W-:Y:S01]  /*1700*/  UMOV UR9, 0x40000040 ;  /* 0x4000004000097882 */ /* 0x000fe20000000000 */
[----:B------:R-:W-:Y:S01]  /*1710*/  UMOV UR11, 0x40000040 ;  /* 0x40000040000b7882 */ /* 0x000fe20000000000 */
[----:B------:R-:W-:Y:S02]  /*1720*/  WARPGROUP.DEPBAR.LE gsb0, 0x0 ;  /* 0x00008000000079c5 */ /* 0x000fe40000010000 */
        /* <DEDUP_REMOVED lines=10> */
[----:B------:R-:W-:Y:S03]  /*17d0*/  HGMMA.64x256x8.F32.TF32 R24, gdesc[UR8], R24, gsb0 ;  /* 0x07e00000081879f0 */ /* 0x000fe60008002818 */
[----:B------:R-:W-:Y:S02]  /*17e0*/  WARPGROUP.DEPBAR.LE gsb0, 0x0 ;  /* 0x00008000000079c5 */ /* 0x000fe40000010000 */
[----:B------:R-:W-:Y:S05]  /*17f0*/  @!P1 BRA `(.L_x_22) ;  /* 0x0000000400309947 */ /* 0x000fea0003800000 */
[----:B------:R-:W-:Y:S02]  /*1800*/  UIADD3 UR6, UR39, 0x1, URZ ;  /* 0x0000000127067890 */ /* 0x000fe4000fffe03f */
[----:B------:R-:W-:Y:S02]  /*1810*/  IMAD.U32 R3, RZ, RZ, UR39 ;  /* 0x00000027ff037e24 */ /* 0x000fe4000f8e00ff */
[----:B------:R-:W-:-:S04]  /*1820*/  UISETP.NE.AND UP0, UPT, UR6, 0x4, UPT ;  /* 0x000000040600788c */ /* 0x000fc8000bf05270 */
[----:B------:R-:W-:Y:S02]  /*1830*/  USEL UR7, URZ, 0x1, UP0 ;  /* 0x000000013f077887 */ /* 0x000fe40008000000 */
[----:B------:R-:W-:Y:S02]  /*1840*/  USEL UR6, UR6, URZ, UP0 ;  /* 0x0000003f06067287 */ /* 0x000fe40008000000 */
[----:B------:R-:W-:-:S06]  /*1850*/  ULOP3.LUT UR7, UR38, UR7, URZ, 0x3c, !UPT ;  /* 0x0000000726077292 */ /* 0x000fcc000f8e3c3f */
[----:B------:R-:W-:-:S07]  /*1860*/  IMAD.U32 R7, RZ, RZ, UR7 ;  /* 0x00000007ff077e24 */ /* 0x000fce000f8e00ff */
.L_x_29:
[----:B------:R-:W-:Y:S05]  /*1870*/  @!P0 BRA `(.L_x_23) ;  /* 0x0000000000048947 */ /* 0x000fea0003800000 */
[----:B------:R-:W-:Y:S01]  /*1880*/  BPT.TRAP 0x1 ;  /* 0x000000040000795c */ /* 0x000fe20000300000 */
.L_x_23:
[----:B------:R-:W2:Y:S01]  /*1890*/  S2UR UR8, SR_CgaCtaId ;  /* 0x00000000000879c3 */ /* 0x000ea20000008800 */
[----:B------:R-:W-:Y:S01]  /*18a0*/  UMOV UR7, 0x400 ;  /* 0x0000040000077882 */ /* 0x000fe20000000000 */
[----:B01----:R-:W-:Y:S01]  /*18b0*/  IMAD.U32 R5, RZ, RZ, UR6 ;  /* 0x00000006ff057e24 */ /* 0x003fe2000f8e00ff */
[----:B------:R-:W-:Y:S01]  /*18c0*/  SHF.L.U32 R4, R7, 0x1f, RZ ;  /* 0x0000001f07047819 */ /* 0x000fe200000006ff */
[----:B--2---:R-:W-:-:S06]  /*18d0*/  ULEA UR7, UR8, UR7, 0x18 ;  /* 0x0000000708077291 */ /* 0x004fcc000f8ec03f */
[----:B------:R-:W-:-:S04]  /*18e0*/  IMAD.U32 R6, RZ, RZ, UR7 ;  /* 0x00000007ff067e24 */ /* 0x000fc8000f8e00ff */
[----:B------:R-:W-:-:S04]  /*18f0*/  IMAD R5, R5, 0x8, R6 ;  /* 0x0000000805057824 */ /* 0x000fc800078e0206 */
[----:B------:R0:W1:Y:S01]  /*1900*/  SYNCS.PHASECHK.TRANS64.TRYWAIT P1, [R5+URZ], R4 ;  /* 0x00000004050075a7 */ /* 0x000062000802017f */
[----:B------:R-:W-:Y:S05]  /*1910*/  @!P0 BRA `(.L_x_24) ;  /* 0x0000000000048947 */ /* 0x000fea0003800000 */
[----:B------:R-:W-:Y:S01]  /*1920*/  BPT.TRAP 0x1 ;  /* 0x000000040000795c */ /* 0x000fe20000300000 */
.L_x_24:
[----:B-1----:R-:W-:Y:S05]  /*1930*/  @P1 BRA `(.L_x_25) ;  /* 0x0000000000081947 */ /* 0x002fea0003800000 */
[----:B------:R-:W1:Y:S02]  /*1940*/  SYNCS.PHASECHK.TRANS64.TRYWAIT P1, [R5+URZ], R4 ;  /* 0x00000004050075a7 */ /* 0x000e64000802017f */
[----:B-1----:R-:W-:Y:S05]  /*1950*/  @!P1 BRA `(.L_x_26) ;  /* 0x0000008400d89947 */ /* 0x002fea0003800000 */
.L_x_25:
[----:B------:R-:W-:Y:S01]  /*1960*/  ULEA UR7, UR6, UR4, 0xa ;  /* 0x0000000406077291 */ /* 0x000fe2000f8e503f */
[----:B------:R-:W-:Y:S01]  /*1970*/  WARPGROUP.ARRIVE ;  /* 0x00000000000079c5 */ /* 0x000fe20000000000 */
[----:B------:R-:W-:Y:S01]  /*1980*/  ULEA UR12, UR6, UR5, 0xb ;  /* 0x00000005060c7291 */ /* 0x000fe2000f8e583f */
[----:B------:R-:W-:Y:S01]  /*1990*/  UMOV UR9, 0x40000040 ;  /* 0x4000004000097882 */ /* 0x000fe20000000000 */
[----:B------:R-:W-:-:S03]  /*19a0*/  UMOV UR11, 0x40000040 ;  /* 0x40000040000b7882 */ /* 0x000fc60000000000 */
[----:B------:R-:W-:Y:S02]  /*19b0*/  UMOV UR8, UR7 ;  /* 0x0000000700087c82 */ /* 0x000fe40008000000 */
[----:B------:R-:W-:Y:S02]  /*19c0*/  UMOV UR10, UR12 ;  /* 0x0000000c000a7c82 */ /* 0x000fe40008000000 */
[----:B------:R-:W-:Y:S01]  /*19d0*/  HGMMA.64x256x8.F32.TF32 R24, gdesc[UR8], R24, gsb0 ;  /* 0x07e00000081879f0 */ /* 0x000fe20008002818 */
        /* <DEDUP_REMOVED lines=26> */
[----:B------:R-:W-:Y:S01]  /*1b80*/  BPT.TRAP 0x1 ;  /* 0x000000040000795c */ /* 0x000fe20000300000 */
.L_x_27:
[----:B------:R-:W-:-:S13]  /*1b90*/  ISETP.NE.AND P1, PT, R22, RZ, PT ;  /* 0x000000ff1600720c */ /* 0x000fda0003f25270 */
[----:B01----:R-:W-:-:S04]  /*1ba0*/  @P1 IMAD R4, R3, 0x8, R6 ;  /* 0x0000000803041824 */ /* 0x003fc800078e0206 */
[----:B------:R-:W-:-:S05]  /*1bb0*/  @P1 VIADD R5, R4, 0x20 ;  /* 0x0000002004051836 */ /* 0x000fca0000000000 */
[----:B------:R-:W-:-:S04]  /*1bc0*/  @P1 PRMT R5, R152, 0x654, R5 ;  /* 0x0000065498051816 */ /* 0x000fc80000000005 */
[----:B------:R0:W-:Y:S01]  /*1bd0*/  @P1 SYNCS.ARRIVE.TRANS64.RED.A1T0 RZ, [R5+URZ], RZ ;  /* 0x000000ff05ff19a7 */ /* 0x0001e2000810043f */
[----:B------:R-:W-:-:S13]  /*1be0*/  ISETP.GT.U32.AND P1, PT, R19, 0x1, PT ;  /* 0x000000011300780c */ /* 0x000fda0003f24070 */
[----:B0-----:R-:W-:Y:S05]  /*1bf0*/  @P1 BRA `(.L_x_28) ;  /* 0x0000000000041947 */ /* 0x001fea0003800000 */
[----:B------:R-:W-:Y:S01]  /*1c00*/  BPT.TRAP 0x1 ;  /* 0x000000040000795c */ /* 0x000fe20000300000 */
.L_x_28:
[----:B------:R-:W-:Y:S01]  /*1c10*/  UIADD3 UR6, UR6, 0x1, URZ ;  /* 0x0000000106067890 */ /* 0x000fe2000fffe03f */
[C---:B------:R-:W-:Y:S01]  /*1c20*/  ISETP.GT.AND P2, PT, R0.reuse, 0x1, PT ;  /* 0x000000010000780c */ /* 0x040fe20003f44270 */
[----:B------:R-:W-:Y:S02]  /*1c30*/  VIADD R3, R3, 0x1 ;  /* 0x0000000103037836 */ /* 0x000fe40000000000 */
[----:B------:R-:W-:Y:S01]  /*1c40*/  UISETP.NE.AND UP0, UPT, UR6, 0x4, UPT ;  /* 0x000000040600788c */ /* 0x000fe2000bf05270 */
[----:B------:R-:W-:Y:S02]  /*1c50*/  VIADD R0, R0, 0xffffffff ;  /* 0xffffffff00007836 */ /* 0x000fe40000000000 */
[C---:B------:R-:W-:Y:S01]  /*1c60*/  ISETP.NE.AND P1, PT, R3.reuse, 0x4, PT ;  /* 0x000000040300780c */ /* 0x040fe20003f25270 */
[----:B------:R-:W-:Y:S02]  /*1c70*/  USEL UR7, URZ, 0x1, UP0 ;  /* 0x000000013f077887 */ /* 0x000fe40008000000 */
[----:B------:R-:W-:Y:S01]  /*1c80*/  USEL UR6, UR6, URZ, UP0 ;  /* 0x0000003f06067287 */ /* 0x000fe20008000000 */
[----:B------:R-:W-:-:S03]  /*1c90*/  SEL R3, R3, RZ, P1 ;  /* 0x000000ff03037207 */ /* 0x000fc60000800000 */
[----:B------:R-:W-:Y:S01]  /*1ca0*/  LOP3.LUT R7, R7, UR7, RZ, 0x3c, !PT ;  /* 0x0000000707077c12 */ /* 0x000fe2000f8e3cff */
[----:B------:R-:W-:Y:S07]  /*1cb0*/  @P2 BRA `(.L_x_29) ;  /* 0xfffffff800ec2947 */ /* 0x000fee000383ffff */
.L_x_22:
[----:B------:R-:W2:Y:S02]  /*1cc0*/  LDC R0, c[0x0][0x28c] ;  /* 0x0000a300ff007b82 */ /* 0x000ea40000000800 */
[----:B--2---:R-:W-:-:S13]  /*1cd0*/  ISETP.GE.AND P1, PT, R0, 0x1, PT ;  /* 0x000000010000780c */ /* 0x004fda0003f26270 */
[----:B------:R-:W-:Y:S05]  /*1ce0*/  @!P1 BRA `(.L_x_30) ;  /* 0x0000000000409947 */ /* 0x000fea0003800000 */
[----:B------:R-:W-:Y:S05]  /*1cf0*/  @!P0 BRA `(.L_x_31) ;  /* 0x0000000000048947 */ /* 0x000fea0003800000 */
[----:B------:R-:W-:Y:S01]  /*1d00*/  BPT.TRAP 0x1 ;  /* 0x000000040000795c */ /* 0x000fe20000300000 */
.L_x_31:
[----:B------:R-:W-:Y:S01]  /*1d10*/  ISETP.NE.AND P0, PT, R22, RZ, PT ;  /* 0x000000ff1600720c */ /* 0x000fe20003f05270 */
[----:B------:R-:W-:-:S12]  /*1d20*/  UISETP.LT.AND UP1, UPT, UR40, 0x1, UPT ;  /* 0x000000012800788c */ /* 0x000fd8000bf21270 */
[----:B------:R-:W-:-:S05]  /*1d30*/  VOTEU.ANY UP0, P0 ;  /* 0x00000000003f7886 */ /* 0x000fca0000000100 */
[----:B------:R-:W-:-:S04]  /*1d40*/  @UP0 USEL UR4, UR40, 0x1, UP1 ;  /* 0x0000000128040887 */ /* 0x000fc80008800000 */
[----:B------:R-:W-:-:S06]  /*1d50*/  @UP0 UIADD3 UR4, UR39, UR40, -UR4 ;  /* 0x0000002827040290 */ /* 0x000fcc000fffe804 */
[----:B------:R-:W-:-:S04]  /*1d60*/  IMAD.U32 R0, RZ, RZ, UR4 ;  /* 0x00000004ff007e24 */ /* 0x000fc8000f8e00ff */
[----:B------:R-:W-:-:S05]  /*1d70*/  @P0 IMAD.SHL.U32 R0, R0, 0x8, RZ ;  /* 0x0000000800000824 */ /* 0x000fca00078e00ff */
[----:B------:R-:W-:-:S04]  /*1d80*/  @P0 LOP3.LUT R0, R0, 0x18, RZ, 0xc0, !PT ;  /* 0x0000001800000812 */ /* 0x000fc800078ec0ff */
[----:B------:R-:W-:-:S04]  /*1d90*/  @P0 IADD3 R3, R6, 0x20, R0 ;  /* 0x0000002006030810 */ /* 0x000fc80007ffe000 */
[----:B------:R-:W-:-:S04]  /*1da0*/  @P0 PRMT R3, R152, 0x654, R3 ;  /* 0x0000065498030816 */ /* 0x000fc80000000003 */
[----:B------:R2:W-:Y:S01]  /*1db0*/  @P0 SYNCS.ARRIVE.TRANS64.RED.A1T0 RZ, [R3+URZ], RZ ;  /* 0x000000ff03ff09a7 */ /* 0x0005e2000810043f */
[----:B------:R-:W-:-:S13]  /*1dc0*/  ISETP.GT.U32.AND P0, PT, R19, 0x1, PT ;  /* 0x000000011300780c */ /* 0x000fda0003f04070 */
[----:B--2---:R-:W-:Y:S05]  /*1dd0*/  @P0 BRA `(.L_x_30) ;  /* 0x0000000000040947 */ /* 0x004fea0003800000 */
[----:B------:R-:W-:Y:S01]  /*1de0*/  BPT.TRAP 0x1 ;  /* 0x000000040000795c */ /* 0x000fe20000300000 */
.L_x_30:
[----:B------:R-:W2:Y:S01]  /*1df0*/  LDC R6, c[0x0][0x288] ;  /* 0x0000a200ff067b82 */ /* 0x000ea20000000800 */
[--C-:B------:R-:W-:Y:S01]  /*1e00*/  SHF.R.U32.HI R0, RZ, 0x2, R18.reuse ;  /* 0x00000002ff007819 */ /* 0x100fe20000011612 */
[----:B------:R-:W-:Y:S01]  /*1e10*/  UIADD3 UR39, UR40, UR39, URZ ;  /* 0x0000002728277290 */ /* 0x000fe2000fffe03f */
[----:B01----:R-:W-:Y:S01]  /*1e20*/  SHF.R.U32.HI R5, RZ, 0x7, R18 ;  /* 0x00000007ff057819 */ /* 0x003fe20000011612 */
[----:B------:R-:W-:Y:S01]  /*1e30*/  ULDC UR8, c[0x0][0x284] ;  /* 0x0000a10000087ab9 */ /* 0x000fe20000000800 */
[----:B------:R-:W-:Y:S01]  /*1e40*/  LOP3.LUT R4, R18, 0x60, RZ, 0xc0, !PT ;  /* 0x0000006012047812 */ /* 0x000fe200078ec0ff */
[----:B------:R-:W-:Y:S01]  /*1e50*/  USHF.R.U32.HI UR4, URZ, 0x2, UR39 ;  /* 0x000000023f047899 */ /* 0x000fe20008011627 */
[----:B------:R-:W-:Y:S01]  /*1e60*/  LOP3.LUT R3, R0, 0x7, RZ, 0xc0, !PT ;  /* 0x0000000700037812 */ /* 0x000fe200078ec0ff */
[----:B------:R-:W-:Y:S01]  /*1e70*/  UISETP.GT.U32.AND UP1, UPT, UR39, 0x3, UPT ;  /* 0x000000032700788c */ /* 0x000fe2000bf24070 */
[----:B------:R-:W-:Y:S01]  /*1e80*/  LOP3.LUT R0, R5, 0x1, RZ, 0xc0, !PT ;  /* 0x0000000105007812 */ /* 0x000fe200078ec0ff */
[----:B------:R-:W-:Y:S01]  /*1e90*/  ULOP3.LUT UR4, UR4, 0x1, URZ, 0xc0, !UPT ;  /* 0x0000000104047892 */ /* 0x000fe2000f8ec03f */
[----:B------:R-:W-:Y:S01]  /*1ea0*/  SHF.R.U32.HI R10, RZ, 0x1, R4 ;  /* 0x00000001ff0a7819 */ /* 0x000fe20000011604 */
[----:B------:R-:W-:Y:S01]  /*1eb0*/  IMAD.SHL.U32 R4, R18, 0x2, RZ ;  /* 0x0000000212047824 */ /* 0x000fe200078e00ff */
[----:B------:R-:W-:Y:S01]  /*1ec0*/  SHF.R.S32.HI R21, RZ, 0x1f, R23 ;  /* 0x0000001fff157819 */ /* 0x000fe20000011417 */
[----:B------:R-:W-:Y:S01]  /*1ed0*/  IMAD.SHL.U32 R8, R0, 0x40, RZ ;  /* 0x0000004000087824 */ /* 0x000fe200078e00ff */
[--C-:B------:R-:W-:Y:S01]  /*1ee0*/  IADD3 R5, RZ, -R10, -R3.reuse ;  /* 0x8000000aff057210 */ /* 0x100fe20007ffe803 */
[----:B------:R-:W-:Y:S01]  /*1ef0*/  UISETP.NE.U32.AND UP0, UPT, UR4, 0x1, UPT ;  /* 0x000000010400788c */ /* 0x000fe2000bf05070 */
[----:B------:R-:W-:Y:S01]  /*1f00*/  LOP3.LUT R4, R4, 0x6, RZ, 0xc0, !PT ;  /* 0x0000000604047812 */ /* 0x000fe200078ec0ff */
[----:B------:R-:W-:Y:S01]  /*1f10*/  ULDC.64 UR6, c[0x0][0x5d0] ;  /* 0x0001740000067ab9 */ /* 0x000fe20000000a00 */
[----:B------:R-:W-:Y:S01]  /*1f20*/  LOP3.LUT R3, R8, 0x40, R3, 0xe2, !PT ;  /* 0x0000004008037812 */ /* 0x000fe200078ee203 */
[----:B------:R-:W-:Y:S01]  /*1f30*/  IMAD R11, R0, -0x40, R5 ;  /* 0xffffffc0000b7824 */ /* 0x000fe200078e0205 */
[----:B------:R-:W-:Y:S01]  /*1f40*/  LOP3.LUT R0, R18, 0x3, RZ, 0xc0, !PT ;  /* 0x0000000312007812 */ /* 0x000fe200078ec0ff */
[----:B------:R-:W-:Y:S01]  /*1f50*/  UISETP.LT.U32.AND UP1, UPT, UR40, 0x4, UP1 ;  /* 0x000000042800788c */ /* 0x000fe20008f21070 */
[----:B------:R-:W-:Y:S01]  /*1f60*/  PRMT R8, R4, 0x6540, R153 ;  /* 0x0000654004087816 */ /* 0x000fe20000000099 */
[----:B------:R-:W-:Y:S01]  /*1f70*/  IMAD.SHL.U32 R153, R153, 0x100, RZ ;  /* 0x0000010099997824 */ /* 0x000fe200078e00ff */
[----:B------:R-:W-:Y:S01]  /*1f80*/  UISETP.GT.U32.AND UP0, UPT, UR40, 0x3, !UP0 ;  /* 0x000000032800788c */ /* 0x000fe2000c704070 */
[----:B--2---:R-:W-:Y:S01]  /*1f90*/  IMAD R12, R0, -0x2, R6 ;  /* 0xfffffffe000c7824 */ /* 0x004fe200078e0206 */
[----:B------:R-:W-:Y:S01]  /*1fa0*/  SHF.R.S32.HI R9, RZ, 0x1f, R8 ;  /* 0x0000001fff097819 */ /* 0x000fe20000011408 */
[C---:B------:R-:W-:Y:S01]  /*1fb0*/  IMAD.SHL.U32 R0, R154.reuse, 0x80, RZ ;  /* 0x000000809a007824 */ /* 0x040fe200078e00ff */
[----:B------:R-:W-:Y:S01]  /*1fc0*/  ISETP.GE.AND P0, PT, R153, R6, PT ;  /* 0x000000069900720c */ /* 0x000fe20003f06270 */
[----:B------:R-:W-:Y:S01]  /*1fd0*/  IMAD R4, R21, UR6, RZ ;  /* 0x0000000615047c24 */ /* 0x000fe2000f8e02ff */
[----:B------:R-:W-:Y:S01]  /*1fe0*/  USEL UR5, URZ, 0x1, !UP1 ;  /* 0x000000013f057887 */ /* 0x000fe2000c800000 */
[----:B------:R-:W-:Y:S01]  /*1ff0*/  IMAD.WIDE R6, R154, 0x80, RZ ;  /* 0x000000809a067825 */ /* 0x000fe200078e02ff */
[C---:B------:R-:W-:Y:S01]  /*2000*/  ISETP.GE.OR P0, PT, R0.reuse, UR8, P0 ;  /* 0x0000000800007c0c */ /* 0x040fe20008706670 */
[----:B------:R-:W-:Y:S01]  /*2010*/  USEL UR4, URZ, 0x1, !UP0 ;  /* 0x000000013f047887 */ /* 0x000fe2000c000000 */
[----:B------:R-:W-:Y:S01]  /*2020*/  IADD3 R0, -R0, UR8, R11 ;  /* 0x0000000800007c10 */ /* 0x000fe2000fffe10b */
[C---:B------:R-:W-:Y:S01]  /*2030*/  IMAD R13, R23.reuse, UR7, R4 ;  /* 0x00000007170d7c24 */ /* 0x040fe2000f8e0204 */
[----:B------:R-:W-:Y:S01]  /*2040*/  ULOP3.LUT UR39, UR39, 0x3, URZ, 0xc0, !UPT ;  /* 0x0000000327277892 */ /* 0x000fe2000f8ec03f */
[----:B------:R-:W-:Y:S01]  /*2050*/  IMAD.WIDE.U32 R4, R23, UR6, R8 ;  /* 0x0000000617047c25 */ /* 0x000fe2000f8e0008 */
[----:B------:R-:W-:Y:S01]  /*2060*/  ULOP3.LUT UR38, UR4, UR38, UR5, 0x96, !UPT ;  /* 0x0000002604267292 */ /* 0x000fe2000f8e9605 */
[----:B------:R-:W-:-:S02]  /*2070*/  LOP3.LUT R169, R6, R3, R10, 0xfe, !PT ;  /* 0x0000000306a97212 */ /* 0x000fc400078efe0a */
[----:B------:R-:W-:Y:S02]  /*2080*/  IMAD.IADD R5, R5, 0x1, R13 ;  /* 0x0000000105057824 */ /* 0x000fe400078e020d */
[----:B------:R-:W-:Y:S02]  /*2090*/  IMAD.IADD R3, R12, 0x1, -R153 ;  /* 0x000000010c037824 */ /* 0x000fe400078e0a99 */
[----:B------:R-:W-:Y:S01]  /*20a0*/  IMAD.MOV.U32 R154, RZ, RZ, -0x1 ;  /* 0xffffffffff9a7424 */ /* 0x000fe200078e00ff */
[----:B------:R-:W-:Y:S06]  /*20b0*/  @P0 BRA `(.L_x_32) ;  /* 0x0000006000d40947 */ /* 0x000fec0003800000 */
[----:B------:R-:W0:Y:S01]  /*20c0*/  LDC.64 R10, c[0x0][0x5c8] ;  /* 0x00017200ff0a7b82 */ /* 0x000e220000000a00 */
[----:B-----5:R-:W-:Y:S01]  /*20d0*/  FSETP.NEU.AND P1, PT, R156, RZ, PT ;  /* 0x000000ff9c00720b */ /* 0x020fe20003f2d000 */
[----:B------:R-:W-:Y:S01]  /*20e0*/  BSSY B0, `(.L_x_32) ;  /* 0x0000632000007945 */ /* 0x000fe20003800000 */
[----:B------:R-:W-:-:S04]  /*20f0*/  ISETP.GT.AND P0, PT, R3, RZ, PT ;  /* 0x000000ff0300720c */ /* 0x000fc80003f04270 */
[----:B------:R-:W-:Y:S01]  /*2100*/  ISETP.GT.AND P4, PT, R0, RZ, P0 ;  /* 0x000000ff0000720c */ /* 0x000fe20000784270 */
[-C--:B0-----:R-:W-:Y:S02]  /*2110*/  IMAD R12, R7, R10.reuse, RZ ;  /* 0x0000000a070c7224 */ /* 0x081fe400078e02ff */
[----:B------:R-:W-:-:S04]  /*2120*/  IMAD.WIDE.U32 R162, R169, R10, R4 ;  /* 0x0000000aa9a27225 */ /* 0x000fc800078e0004 */
[----:B------:R-:W-:-:S04]  /*2130*/  IMAD R5, R169, R11, R12 ;  /* 0x0000000ba9057224 */ /* 0x000fc800078e020c */
[----:B------:R-:W-:Y:S01]  /*2140*/  IMAD.IADD R171, R163, 0x1, R5 ;  /* 0x00000001a3ab7824 */ /* 0x000fe200078e0205 */
[----:B------:R-:W-:Y:S06]  /*2150*/  @!P1 BRA `(.L_x_33) ;  /* 0x0000004400909947 */ /* 0x000fec0003800000 */
[----:B------:R-:W0:Y:S01]  /*2160*/  LDC.64 R14, c[0x0][0x5b8] ;  /* 0x00016e00ff0e7b82 */ /* 0x000e220000000a00 */
[----:B------:R-:W-:-:S07]  /*2170*/  ULDC.64 UR4, c[0x0][0x5c0] ;  /* 0x0001700000047ab9 */ /* 0x000fce0000000a00 */
[----:B------:R-:W1:Y:S08]  /*2180*/  LDC.64 R166, c[0x0][0x5b0] ;  /* 0x00016c00ffa67b82 */ /* 0x000e700000000a00 */
[----:B------:R-:W2:Y:S01]  /*2190*/  LDC.64 R12, c[0x0][0x5a8] ;  /* 0x00016a00ff0c7b82 */ /* 0x000ea20000000a00 */
[-C--:B0-----:R-:W-:Y:S02]  /*21a0*/  IMAD R4, R21, R14.reuse, RZ ;  /* 0x0000000e15047224 */ /* 0x081fe400078e02ff */
[----:B------:R-:W-:-:S04]  /*21b0*/  IMAD.WIDE.U32 R20, R23, R14, R8 ;  /* 0x0000000e17147225 */ /* 0x000fc800078e0008 */
[----:B------:R-:W-:Y:S02]  /*21c0*/  IMAD R163, R23, R15, R4 ;  /* 0x0000000f17a37224 */ /* 0x000fe400078e0204 */
[-C--:B-1----:R-:W-:Y:S02]  /*21d0*/  IMAD R6, R7, R166.reuse, RZ ;  /* 0x000000a607067224 */ /* 0x082fe400078e02ff */
[----:B------:R-:W-:Y:S02]  /*21e0*/  IMAD.IADD R21, R21, 0x1, R163 ;  /* 0x0000000115157824 */ /* 0x000fe400078e02a3 */
[C---:B------:R-:W-:Y:S02]  /*21f0*/  IMAD R165, R169.reuse, R167, R6 ;  /* 0x000000a7a9a57224 */ /* 0x040fe400078e0206 */
[----:B------:R-:W-:-:S04]  /*2200*/  IMAD.WIDE.U32 R4, R169, R166, R20 ;  /* 0x000000a6a9047225 */ /* 0x000fc800078e0014 */
[----:B------:R-:W-:Y:S01]  /*2210*/  IMAD.IADD R5, R5, 0x1, R165 ;  /* 0x0000000105057824 */ /* 0x000fe200078e02a5 */
[----:B--2---:R-:W-:-:S04]  /*2220*/  LEA R6, P1, R4, R12, 0x2 ;  /* 0x0000000c04067211 */ /* 0x004fc800078210ff */
[----:B------:R-:W-:-:S05]  /*2230*/  LEA.HI.X R7, R4, R13, R5, 0x2, P1 ;  /* 0x0000000d04077211 */ /* 0x000fca00008f1405 */
[----:B------:R0:W2:Y:S01]  /*2240*/  @P4 LDG.E.LTC128B R15, desc[UR36][R6.64] ;  /* 0x00000024060f4981 */ /* 0x0000a2000c1e1920 */
[----:B------:R-:W-:Y:S01]  /*2250*/  IMAD.WIDE.U32 R4, R169, R166, R8 ;  /* 0x000000a6a9047225 */ /* 0x000fe200078e0008 */
[----:B------:R-:W-:Y:S01]  /*2260*/  SHF.L.U64.HI R161, R166, 0x3, R167 ;  /* 0x00000003a6a17819 */ /* 0x000fe200000102a7 */
[----:B------:R-:W-:Y:S01]  /*2270*/  BSSY B1, `(.L_x_34) ;  /* 0x0000016000017945 */ /* 0x000fe20003800000 */
[----:B------:R-:W-:Y:S01]  /*2280*/  ISETP.GT.AND P0, PT, R0, 0x8, P0 ;  /* 0x000000080000780c */ /* 0x000fe20000704270 */
[----:B------:R-:W-:Y:S02]  /*2290*/  IMAD.IADD R5, R165, 0x1, R5 ;  /* 0x00000001a5057824 */ /* 0x000fe400078e0205 */
[----:B------:R-:W-:Y:S02]  /*22a0*/  IMAD.SHL.U32 R160, R166, 0x8, RZ ;  /* 0x00000008a6a07824 */ /* 0x000fe400078e00ff */
[----:B------:R-:W-:Y:S01]  /*22b0*/  IMAD.WIDE.U32 R158, R23, R14, R4 ;  /* 0x0000000e179e7225 */ /* 0x000fe200078e0004 */
[----:B------:R-:W-:-:S03]  /*22c0*/  LEA R4, P1, R162, UR4, 0x2 ;  /* 0x00000004a2047c11 */ /* 0x000fc6000f8210ff */
[----:B0-----:R-:W-:Y:S01]  /*22d0*/  IMAD.IADD R7, R163, 0x1, R159 ;  /* 0x00000001a3077824 */ /* 0x001fe200078e029f */
[----:B------:R-:W-:Y:S01]  /*22e0*/  LEA.HI.X R5, R162, UR5, R171, 0x2, P1 ;  /* 0x00000005a2057c11 */ /* 0x000fe200088f14ab */
[----:B------:R-:W-:Y:S01]  /*22f0*/  IMAD.WIDE.U32 R160, R169, R166, R160 ;  /* 0x000000a6a9a07225 */ /* 0x000fe200078e00a0 */
[----:B------:R-:W-:Y:S02]  /*2300*/  ISETP.GT.AND P1, PT, R3, 0x1, PT ;  /* 0x000000010300780c */ /* 0x000fe40003f24270 */
[----:B------:R-:W-:Y:S01]  /*2310*/  LEA R6, P3, R158, R12, 0x2 ;  /* 0x0000000c9e067211 */ /* 0x000fe200078610ff */
[----:B------:R-:W-:-:S03]  /*2320*/  IMAD.IADD R165, R165, 0x1, R161 ;  /* 0x00000001a5a57824 */ /* 0x000fc600078e02a1 */
[----:B------:R-:W-:Y:S01]  /*2330*/  LEA.HI.X R7, R158, R13, R7, 0x2, P3 ;  /* 0x0000000d9e077211 */ /* 0x000fe200018f1407 */
[----:B--2---:R-:W-:-:S04]  /*2340*/  FMUL R153, R15, R156 ;  /* 0x0000009c0f997220 */ /* 0x004fc80000400000 */
[----:B------:R-:W-:Y:S01]  /*2350*/  FFMA R159, R24, R155, R153 ;  /* 0x0000009b189f7223 */ /* 0x000fe20000000099 */
[----:B------:R-:W-:-:S04]  /*2360*/  IADD3 R153, P2, R20, R160, RZ ;  /* 0x000000a014997210 */ /* 0x000fc80007f5e0ff */
[----:B------:R0:W-:Y:S01]  /*2370*/  @P4 STG.E desc[UR36][R4.64], R159 ;  /* 0x0000009f04004986 */ /* 0x0001e2000c101924 */
[----:B------:R-:W-:Y:S01]  /*2380*/  ISETP.GT.AND P4, PT, R0, RZ, P1 ;  /* 0x000000ff0000720c */ /* 0x000fe20000f84270 */
[----:B------:R-:W-:Y:S01]  /*2390*/  IMAD.X R158, R165, 0x1, R21, P2 ;  /* 0x00000001a59e7824 */ /* 0x000fe200010e0615 */
[----:B------:R-:W-:-:S11]  /*23a0*/  LEA R20, P3, R153, R12, 0x2 ;  /* 0x0000000c99147211 */ /* 0x000fd600078610ff */
[----:B0-----:R-:W-:Y:S05]  /*23b0*/  @!P4 BRA `(.L_x_35) ;  /* 0x000000000004c947 */ /* 0x001fea0003800000 */
[----:B------:R0:W5:Y:S02]  /*23c0*/  LDG.E.LTC128B R15, desc[UR36][R6.64+0x4] ;  /* 0x00000424060f7981 */ /* 0x000164000c1e1920 */
.L_x_35:
[----:B------:R-:W-:Y:S05]  /*23d0*/  BSYNC B1 ;  /* 0x0000000000017941 */ /* 0x000fea0003800000 */
.L_x_34:
[----:B-----5:R-:W-:Y:S01]  /*23e0*/  FMUL R24, R15, R156 ;  /* 0x0000009c0f187220 */ /* 0x020fe20000400000 */
[----:B------:R-:W-:-:S03]  /*23f0*/  LEA.HI.X R21, R153, R13, R158, 0x2, P3 ;  /* 0x0000000d99157211 */ /* 0x000fc600018f149e */
[----:B------:R-:W-:Y:S01]  /*2400*/  FFMA R153, R25, R155, R24 ;  /* 0x0000009b19997223 */ /* 0x000fe20000000018 */
[----:B------:R-:W-:-:S04]  /*2410*/  IMAD.MOV.U32 R25, RZ, RZ, R15 ;  /* 0x000000ffff197224 */ /* 0x000fc800078e000f */
[----:B------:R1:W-:Y:S04]  /*2420*/  @P4 STG.E desc[UR36][R4.64+0x4], R153 ;  /* 0x0000049904004986 */ /* 0x0003e8000c101924 */
[----:B------:R-:W2:Y:S01]  /*2430*/  @P0 LDG.E.LTC128B R25, desc[UR36][R20.64] ;  /* 0x0000002414190981 */ /* 0x000ea2000c1e1920 */
[----:B------:R-:W-:Y:S01]  /*2440*/  IADD3 R8, P2, R8, R160, RZ ;  /* 0x000000a008087210 */ /* 0x000fe20007f5e0ff */
[----:B------:R-:W-:Y:S01]  /*2450*/  BSSY B1, `(.L_x_36) ;  /* 0x0000010000017945 */ /* 0x000fe20003800000 */
[C---:B------:R-:W-:Y:S02]  /*2460*/  SHF.L.U64.HI R11, R10.reuse, 0x5, R11 ;  /* 0x000000050a0b7819 */ /* 0x040fe4000001020b */
[----:B------:R-:W-:Y:S01]  /*2470*/  LEA R10, P3, R10, R4, 0x5 ;  /* 0x000000040a0a7211 */ /* 0x000fe200078628ff */
[----:B------:R-:W-:Y:S01]  /*2480*/  IMAD.X R9, R9, 0x1, R165, P2 ;  /* 0x0000000109097824 */ /* 0x000fe200010e06a5 */
[----:B------:R-:W-:-:S02]  /*2490*/  ISETP.GT.AND P1, PT, R0, 0x8, P1 ;  /* 0x000000080000780c */ /* 0x000fc40000f24270 */
[----:B------:R-:W-:Y:S01]  /*24a0*/  ISETP.GT.AND P2, PT, R3, 0x8, PT ;  /* 0x000000080300780c */ /* 0x000fe20003f44270 */
[----:B------:R-:W-:-:S04]  /*24b0*/  IMAD.WIDE.U32 R14, R23, R14, R8 ;  /* 0x0000000e170e7225 */ /* 0x000fc800078e0008 */
[----:B------:R-:W-:Y:S01]  /*24c0*/  IMAD.X R11, R11, 0x1, R5, P3 ;  /* 0x000000010b0b7824 */ /* 0x000fe200018e0605 */
[----:B------:R-:W-:Y:S01]  /*24d0*/  LEA R8, P4, R14, R12, 0x2 ;  /* 0x0000000c0e087211 */ /* 0x000fe200078810ff */
[----:B------:R-:W-:Y:S02]  /*24e0*/  IMAD.IADD R15, R163, 0x1, R15 ;  /* 0x00000001a30f7824 */ /* 0x000fe400078e020f */
[----:B--2---:R-:W-:-:S04]  /*24f0*/  FMUL R9, R25, R156 ;  /* 0x0000009c19097220 */ /* 0x004fc80000400000 */
[----:B------:R-:W-:Y:S01]  /*2500*/  FFMA R21, R26, R155, R9 ;  /* 0x0000009b1a157223 */ /* 0x000fe20000000009 */
[----:B------:R-:W-:-:S04]  /*2510*/  LEA.HI.X R9, R14, R13, R15, 0x2, P4 ;  /* 0x0000000d0e097211 */ /* 0x000fc800020f140f */
[----:B------:R1:W-:Y:S01]  /*2520*/  @P0 STG.E desc[UR36][R10.64], R21 ;  /* 0x000000150a000986 */ /* 0x0003e2000c101924 */
[----:B------:R-:W-:Y:S05]  /*2530*/  @!P1 BRA `(.L_x_37) ;  /* 0x0000000000049947 */ /* 0x000fea0003800000 */
[----:B------:R2:W5:Y:S02]  /*2540*/  LDG.E.LTC128B R25, desc[UR36][R8.64+0x4] ;  /* 0x0000042408197981 */ /* 0x000564000c1e1920 */
.L_x_37:
[----:B------:R-:W-:Y:S05]  /*2550*/  BSYNC B1 ;  /* 0x0000000000017941 */ /* 0x000fea0003800000 */
.L_x_36:
[----:B-----5:R-:W-:Y:S01]  /*2560*/  FMUL R12, R25, R156 ;  /* 0x0000009c190c7220 */ /* 0x020fe20000400000 */
[----:B------:R-:W-:Y:S01]  /*2570*/  ISETP.GT.AND P3, PT, R0, RZ, P2 ;  /* 0x000000ff0000720c */ /* 0x000fe20001764270 */
[----:B------:R-:W-:Y:S01]  /*2580*/  BSSY B1, `(.L_x_38) ;  /* 0x0000006000017945 */ /* 0x000fe20003800000 */
[----:B------:R-:W-:Y:S01]  /*2590*/  ISETP.GT.AND P0, PT, R3, 0x9, PT ;  /* 0x000000090300780c */ /* 0x000fe20003f04270 */
[----:B------:R-:W-:-:S05]  /*25a0*/  FFMA R27, R27, R155, R12 ;  /* 0x0000009b1b1b7223 */ /* 0x000fca000000000c */
[----:B------:R3:W-:Y:S05]  /*25b0*/  @P1 STG.E desc[UR36][R10.64+0x4], R27 ;  /* 0x0000041b0a001986 */ /* 0x0007ea000c101924 */
[----:B------:R-:W-:Y:S05]  /*25c0*/  @!P3 BRA `(.L_x_39) ;  /* 0x000000000004b947 */ /* 0x000fea0003800000 */
[----:B------:R4:W5:Y:S02]  /*25d0*/  LDG.E.LTC128B R25, desc[UR36][R6.64+0x20] ;  /* 0x0000202406197981 */ /* 0x000964000c1e1920 */
.L_x_39:
[----:B------:R-:W-:Y:S05]  /*25e0*/  BSYNC B1 ;  /* 0x0000000000017941 */ /* 0x000fea0003800000 */
.L_x_38:
[----:B-----5:R-:W-:Y:S01]  /*25f0*/  FMUL R13, R25, R156 ;  /* 0x0000009c190d7220 */ /* 0x020fe20000400000 */
[----:B------:R-:W-:Y:S01]  /*2600*/  ISETP.GT.AND P1, PT, R0, RZ, P0 ;  /* 0x000000ff0000720c */ /* 0x000fe20000724270 */
[----:B------:R-:W-:Y:S02]  /*2610*/  BSSY B1, `(.L_x_40) ;  /* 0x0000005000017945 */ /* 0x000fe40003800000 */
[----:B------:R-:W-:-:S05]  /*2620*/  FFMA R13, R28, R155, R13 ;  /* 0x0000009b1c0d7223 */ /* 0x000fca000000000d */
[----:B------:R0:W-:Y:S05]  /*2630*/  @P3 STG.E desc[UR36][R4.64+0x20], R13 ;  /* 0x0000200d04003986 */ /* 0x0001ea000c101924 */
[----:B------:R-:W-:Y:S05]  /*2640*/  @!P1 BRA `(.L_x_41) ;  /* 0x0000000000049947 */ /* 0x000fea0003800000 */
[----:B------:R0:W5:Y:S02]  /*2650*/  LDG.E.LTC128B R25, desc[UR36][R6.64+0x24] ;  /* 0x0000242406197981 */ /* 0x000164000c1e1920 */
.L_x_41:
[----:B------:R-:W-:Y:S05]  /*2660*/  BSYNC B1 ;  /* 0x0000000000017941 */ /* 0x000fea0003800000 */
.L_x_40:
[----:B-----5:R-:W-:Y:S01]  /*2670*/  FMUL R12, R25, R156 ;  /* 0x0000009c190c7220 */ /* 0x020fe20000400000 */
[----:B------:R-:W-:Y:S01]  /*2680*/  ISETP.GT.AND P2, PT, R0, 0x8, P2 ;  /* 0x000000080000780c */ /* 0x000fe20001744270 */
[----:B------:R-:W-:Y:S02]  /*2690*/  BSSY B1, `(.L_x_42) ;  /* 0x0000005000017945 */ /* 0x000fe40003800000 */
[----:B------:R-:W-:-:S05]  /*26a0*/  FFMA R29, R29, R155, R12 ;  /* 0x0000009b1d1d7223 */ /* 0x000fca000000000c */
[----:B------:R0:W-:Y:S05]  /*26b0*/  @P1 STG.E desc[UR36][R4.64+0x24], R29 ;  /* 0x0000241d04001986 */ /* 0x0001ea000c101924 */
[----:B------:R-:W-:Y:S05]  /*26c0*/  @!P2 BRA `(.L_x_43) ;  /* 0x000000000004a947 */ /* 0x000fea0003800000 */
[----:B------:R0:W5:Y:S02]  /*26d0*/  LDG.E.LTC128B R25, desc[UR36][R8.64+0x20] ;  /* 0x0000202408197981 */ /* 0x000164000c1e1920 */
.L_x_43:
[----:B------:R-:W-:Y:S05]  /*26e0*/  BSYNC B1 ;  /* 0x0000000000017941 */ /* 0x000fea0003800000 */
.L_x_42:
[----:B0----5:R-:W-:Y:S01]  /*26f0*/  FMUL R13, R25, R156 ;  /* 0x0000009c190d7220 */ /* 0x021fe20000400000 */
[----:B------:R-:W-:Y:S01]  /*2700*/  ISETP.GT.AND P0, PT, R0, 0x8, P0 ;  /* 0x000000080000780c */ /* 0x000fe20000704270 */
[----:B------:R-:W-:Y:S01]  /*2710*/  BSSY B1, `(.L_x_44) ;  /* 0x0000006000017945 */ /* 0x000fe20003800000 */
[----:B------:R-:W-:Y:S01]  /*2720*/  ISETP.GT.AND P1, PT, R3, 0x10, PT ;  /* 0x000000100300780c */ /* 0x000fe20003f24270 */
[----:B------:R-:W-:-:S05]  /*2730*/  FFMA R13, R30, R155, R13 ;  /* 0x0000009b1e0d7223 */ /* 0x000fca000000000d */
[----:B------:R0:W-:Y:S05]  /*2740*/  @P2 STG.E desc[UR36][R10.64+0x20], R13 ;  /* 0x0000200d0a002986 */ /* 0x0001ea000c101924 */
[----:B------:R-:W-:Y:S05]  /*2750*/  @!P0 BRA `(.L_x_45) ;  /* 0x0000000000048947 */ /* 0x000fea0003800000 */
[----:B------:R0:W5:Y:S02]  /*2760*/  LDG.E.LTC128B R25, desc[UR36][R8.64+0x24] ;  /* 0x0000242408197981 */ /* 0x000164000c1e1920 */
.L_x_45:
[----:B------:R-:W-:Y:S05]  /*2770*/  BSYNC B1 ;  /* 0x0000000000017941 */ /* 0x000fea0003800000 */
.L_x_44:
        /* <DEDUP_REMOVED lines=8> */
.L_x_47:
[----:B------:R-:W-:Y:S05]  /*2800*/  BSYNC B1 ;  /* 0x0000000000017941 */ /* 0x000fea0003800000 */
.L_x_46:
[----:B0----5:R-:W-:Y:S01]  /*2810*/  FMUL R13, R25, R156 ;  /* 0x0000009c190d7220 */ /* 0x021fe20000400000 */
[----:B------:R-:W-:Y:S01]  /*2820*/  ISETP.GT.AND P0, PT, R0, RZ, P2 ;  /* 0x000000ff0000720c */ /* 0x000fe20001704270 */
[----:B------:R-:W-:Y:S02]  /*2830*/  BSSY B1, `(.L_x_48) ;  /* 0x0000005000017945 */ /* 0x000fe40003800000 */
[----:B------:R-:W-:-:S05]  /*2840*/  FFMA R13, R32, R155, R13 ;  /* 0x0000009b200d7223 */ /* 0x000fca000000000d */
[----:B------:R0:W-:Y:S05]  /*2850*/  @P3 STG.E desc[UR36][R4.64+0x40], R13 ;  /* 0x0000400d04003986 */ /* 0x0001ea000c101924 */
[----:B------:R-:W-:Y:S05]  /*2860*/  @!P0 BRA `(.L_x_49) ;  /* 0x0000000000048947 */ /* 0x000fea0003800000 */
[----:B------:R0:W5:Y:S02]  /*2870*/  LDG.E.LTC128B R25, desc[UR36][R6.64+0x44] ;  /* 0x0000442406197981 */ /* 0x000164000c1e1920 */
.L_x_49:
[----:B------:R-:W-:Y:S05]  /*2880*/  BSYNC B1 ;  /* 0x0000000000017941 */ /* 0x000fea0003800000 */
.L_x_48:
[----:B-----5:R-:W-:Y:S01]  /*2890*/  FMUL R12, R25, R156 ;  /* 0x0000009c190c7220 */ /* 0x020fe20000400000 */
[----:B------:R-:W-:Y:S01]  /*28a0*/  ISETP.GT.AND P1, PT, R0, 0x8, P1 ;  /* 0x000000080000780c */ /* 0x000fe20000f24270 */
[----:B------:R-:W-:Y:S02]  /*28b0*/  BSSY B1, `(.L_x_50) ;  /* 0x0000005000017945 */ /* 0x000fe40003800000 */
[----:B------:R-:W-:-:S05]  /*28c0*/  FFMA R33, R33, R155, R12 ;  /* 0x0000009b21217223 */ /* 0x000fca000000000c */
[----:B------:R0:W-:Y:S05]  /*28d0*/  @P0 STG.E desc[UR36][R4.64+0x44], R33 ;  /* 0x0000442104000986 */ /* 0x0001ea000c101924 */
[----:B------:R-:W-:Y:S05]  /*28e0*/  @!P1 BRA `(.L_x_51) ;  /* 0x0000000000049947 */ /* 0x000fea0003800000 */
[----:B------:R0:W5:Y:S02]  /*28f0*/  LDG.E.LTC128B R25, desc[UR36][R8.64+0x40] ;  /* 0x0000402408197981 */ /* 0x000164000c1e1920 */
.L_x_51:
[----:B------:R-:W-:Y:S05]  /*2900*/  BSYNC B1 ;  /* 0x0000000000017941 */ /* 0x000fea0003800000 */
.L_x_50:
        /* <DEDUP_REMOVED lines=8> */
.L_x_53:
[----:B------:R-:W-:Y:S05]  /*2990*/  BSYNC B1 ;  /* 0x0000000000017941 */ /* 0x000fea0003800000 */
.L_x_52:
        /* <DEDUP_REMOVED lines=8> */
.L_x_55:
[----:B------:R-:W-:Y:S05]  /*2a20*/  BSYNC B1 ;  /* 0x0000000000017941 */ /* 0x000fea0003800000 */
.L_x_54:
[----:B0----5:R-:W-:Y:S01]  /*2a30*/  FMUL R13, R25, R156 ;  /* 0x0000009c190d7220 */ /* 0x021fe20000400000 */
[----:B------:R-:W-:Y:S01]  /*2a40*/  ISETP.GT.AND P2, PT, R0, RZ, P1 ;  /* 0x000000ff0000720c */ /* 0x000fe20000f44270 */
[----:B------:R-:W-:Y:S02]  /*2a50*/  BSSY B1, `(.L_x_56) ;  /* 0x0000005000017945 */ /* 0x000fe40003800000 */
[----:B------:R-:W-:-:S05]  /*2a60*/  FFMA R13, R36, R155, R13 ;  /* 0x0000009b240d7223 */ /* 0x000fca000000000d */
[----:B------:R0:W-:Y:S05]  /*2a70*/  @P3 STG.E desc[UR36][R4.64+0x60], R13 ;  /* 0x0000600d04003986 */ /* 0x0001ea000c101924 */
[----:B------:R-:W-:Y:S05]  /*2a80*/  @!P2 BRA `(.L_x_57) ;  /* 0x000000000004a947 */ /* 0x000fea0003800000 */
[----:B------:R0:W5:Y:S02]  /*2a90*/  LDG.E.LTC128B R25, desc[UR36][R6.64+0x64] ;  /* 0x0000642406197981 */ /* 0x000164000c1e1920 */
.L_x_57:
[----:B------:R-:W-:Y:S05]  /*2aa0*/  BSYNC B1 ;  /* 0x0000000000017941 */ /* 0x000fea0003800000 */
.L_x_56:
[----:B-----5:R-:W-:Y:S01]  /*2ab0*/  FMUL R12, R25, R156 ;  /* 0x0000009c190c7220 */ /* 0x020fe20000400000 */
[----:B------:R-:W-:Y:S01]  /*2ac0*/  ISETP.GT.AND P0, PT, R0, 0x8, P0 ;  /* 0x000000080000780c */ /* 0x000fe20000704270 */
[----:B------:R-:W-:Y:S02]  /*2ad0*/  BSSY B1, `(.L_x_58) ;  /* 0x0000005000017945 */ /* 0x000fe40003800000 */
[----:B------:R-:W-:-:S05]  /*2ae0*/  FFMA R37, R37, R155, R12 ;  /* 0x0000009b25257223 */ /* 0x000fca000000000c */
[----:B------:R0:W-:Y:S05]  /*2af0*/  @P2 STG.E desc[UR36][R4.64+0x64], R37 ;  /* 0x0000642504002986 */ /* 0x0001ea000c101924 */
[----:B------:R-:W-:Y:S05]  /*2b00*/  @!P0 BRA `(.L_x_59) ;  /* 0x0000000000048947 */ /* 0x000fea0003800000 */
[----:B------:R0:W5:Y:S02]  /*2b10*/  LDG.E.LTC128B R25, desc[UR36][R8.64+0x60] ;  /* 0x0000602408197981 */ /* 0x000164000c1e1920 */
.L_x_59:
[----:B------:R-:W-:Y:S05]  /*2b20*/  BSYNC B1 ;  /* 0x0000000000017941 */ /* 0x000fea0003800000 */
.L_x_58:
        /* <DEDUP_REMOVED lines=8> */
.L_x_61:
[----:B------:R-:W-:Y:S05]  /*2bb0*/  BSYNC B1 ;  /* 0x0000000000017941 */ /* 0x000fea0003800000 */
.L_x_60:
        /* <DEDUP_REMOVED lines=8> */
.L_x_63:
[----:B------:R-:W-:Y:S05]  /*2c40*/  BSYNC B1 ;  /* 0x0000000000017941 */ /* 0x000fea0003800000 */
.L_x_62:
[----:B0----5:R-:W-:Y:S01]  /*2c50*/  FMUL R13, R25, R156 ;  /* 0x0000009c190d7220 */ /* 0x021fe20000400000 */
[----:B------:R-:W-:Y:S01]  /*2c60*/  ISETP.GT.AND P1, PT, R0, RZ, P0 ;  /* 0x000000ff0000720c */ /* 0x000fe20000724270 */
[----:B------:R-:W-:Y:S02]  /*2c70*/  BSSY B1, `(.L_x_64) ;  /* 0x0000005000017945 */ /* 0x000fe40003800000 */
[----:B------:R-:W-:-:S05]  /*2c80*/  FFMA R13, R40, R155, R13 ;  /* 0x0000009b280d7223 */ /* 0x000fca000000000d */
[----:B------:R0:W-:Y:S05]  /*2c90*/  @P3 STG.E desc[UR36][R4.64+0x80], R13 ;  /* 0x0000800d04003986 */ /* 0x0001ea000c101924 */
[----:B------:R-:W-:Y:S05]  /*2ca0*/  @!P1 BRA `(.L_x_65) ;  /* 0x0000000000049947 */ /* 0x000fea0003800000 */
[----:B------:R0:W5:Y:S02]  /*2cb0*/  LDG.E.LTC128B R25, desc[UR36][R6.64+0x84] ;  /* 0x0000842406197981 */ /* 0x000164000c1e1920 */
.L_x_65:
[----:B------:R-:W-:Y:S05]  /*2cc0*/  BSYNC B1 ;  /* 0x0000000000017941 */ /* 0x000fea0003800000 */
.L_x_64:
[----:B-----5:R-:W-:Y:S01]  /*2cd0*/  FMUL R12, R25, R156 ;  /* 0x0000009c190c7220 */ /* 0x020fe20000400000 */
[----:B------:R-:W-:Y:S01]  /*2ce0*/  ISETP.GT.AND P2, PT, R0, 0x8, P2 ;  /* 0x000000080000780c */ /* 0x000fe20001744270 */
[----:B------:R-:W-:Y:S02]  /*2cf0*/  BSSY B1, `(.L_x_66) ;  /* 0x0000005000017945 */ /* 0x000fe40003800000 */
[----:B------:R-:W-:-:S05]  /*2d00*/  FFMA R41, R41, R155, R12 ;  /* 0x0000009b29297223 */ /* 0x000fca000000000c */
[----:B------:R0:W-:Y:S05]  /*2d10*/  @P1 STG.E desc[UR36][R4.64+0x84], R41 ;  /* 0x0000842904001986 */ /* 0x0001ea000c101924 */
[----:B------:R-:W-:Y:S05]  /*2d20*/  @!P2 BRA `(.L_x_67) ;  /* 0x000000000004a947 */ /* 0x000fea0003800000 */
[----:B------:R0:W5:Y:S02]  /*2d30*/  LDG.E.LTC128B R25, desc[UR36][R8.64+0x80] ;  /* 0x0000802408197981 */ /* 0x000164000c1e1920 */
.L_x_67:
[----:B------:R-:W-:Y:S05]  /*2d40*/  BSYNC B1 ;  /* 0x0000000000017941 */ /* 0x000fea0003800000 */
.L_x_66:
        /* <DEDUP_REMOVED lines=8> */
.L_x_69:
[----:B------:R-:W-:Y:S05]  /*2dd0*/  BSYNC B1 ;  /* 0x0000000000017941 */ /* 0x000fea0003800000 */
.L_x_68:
        /* <DEDUP_REMOVED lines=8> */
.L_x_71:
[----:B------:R-:W-:Y:S05]  /*2e60*/  BSYNC B1 ;  /* 0x0000000000017941 */ /* 0x000fea0003800000 */
.L_x_70:
[----:B0----5:R-:W-:Y:S01]  /*2e70*/  FMUL R13, R25, R156 ;  /* 0x0000009c190d7220 */ /* 0x021fe20000400000 */
[----:B------:R-:W-:Y:S01]  /*2e80*/  ISETP.GT.AND P0, PT, R0, RZ, P2 ;  /* 0x000000ff0000720c */ /* 0x000fe20001704270 */
[----:B------:R-:W-:Y:S02]  /*2e90*/  BSSY B1, `(.L_x_72) ;  /* 0x0000005000017945 */ /* 0x000fe40003800000 */
[----:B------:R-:W-:-:S05]  /*2ea0*/  FFMA R13, R44, R155, R13 ;  /* 0x0000009b2c0d7223 */ /* 0x000fca000000000d */
[----:B------:R0:W-:Y:S05]  /*2eb0*/  @P3 STG.E desc[UR36][R4.64+0xa0], R13 ;  /* 0x0000a00d04003986 */ /* 0x0001ea000c101924 */
[----:B------:R-:W-:Y:S05]  /*2ec0*/  @!P0 BRA `(.L_x_73) ;  /* 0x0000000000048947 */ /* 0x000fea0003800000 */
[----:B------:R0:W5:Y:S02]  /*2ed0*/  LDG.E.LTC128B R25, desc[UR36][R6.64+0xa4] ;  /* 0x0000a42406197981 */ /* 0x000164000c1e1920 */
.L_x_73:
[----:B------:R-:W-:Y:S05]  /*2ee0*/  BSYNC B1 ;  /* 0x0000000000017941 */ /* 0x000fea0003800000 */
.L_x_72:
[----:B-----5:R-:W-:Y:S01]  /*2ef0*/  FMUL R12, R25, R156 ;  /* 0x0000009c190c7220 */ /* 0x020fe20000400000 */
[----:B------:R-:W-:Y:S01]  /*2f00*/  ISETP.GT.AND P1, PT, R0, 0x8, P1 ;  /* 0x000000080000780c */ /* 0x000fe20000f24270 */
[----:B------:R-:W-:Y:S02]  /*2f10*/  BSSY B1, `(.L_x_74) ;  /* 0x0000005000017945 */ /* 0x000fe40003800000 */
[----:B------:R-:W-:-:S05]  /*2f20*/  FFMA R45, R45, R155, R12 ;  /* 0x0000009b2d2d7223 */ /* 0x000fca000000000c */
[----:B------:R0:W-:Y:S05]  /*2f30*/  @P0 STG.E desc[UR36][R4.64+0xa4], R45 ;  /* 0x0000a42d04000986 */ /* 0x0001ea000c101924 */
[----:B------:R-:W-:Y:S05]  /*2f40*/  @!P1 BRA `(.L_x_75) ;  /* 0x0000000000049947 */ /* 0x000fea0003800000 */
[----:B------:R0:W5:Y:S02]  /*2f50*/  LDG.E.LTC128B R25, desc[UR36][R8.64+0xa0] ;  /* 0x0000a02408197981 */ /* 0x000164000c1e1920 */
.L_x_75:
[----:B------:R-:W-:Y:S05]  /*2f60*/  BSYNC B1 ;  /* 0x0000000000017941 */ /* 0x000fea0003800000 */
.L_x_74:
        /* <DEDUP_REMOVED lines=8> */
.L_x_77:
[----:B------:R-:W-:Y:S05]  /*2ff0*/  BSYNC B1 ;  /* 0x0000000000017941 */ /* 0x000fea0003800000 */
.L_x_76:
        /* <DEDUP_REMOVED lines=8> */
.L_x_79:
[----:B------:R-:W-:Y:S05]  /*3080*/  BSYNC B1 ;  /* 0x0000000000017941 */ /* 0x000fea0003800000 */
.L_x_78:
[----:B0----5:R-:W-:Y:S01]  /*3090*/  FMUL R13, R25, R156 ;  /* 0x0000009c190d7220 */ /* 0x021fe20000400000 */
[----:B------:R-:W-:Y:S01]  /*30a0*/  ISETP.GT.AND P2, PT, R0, RZ, P1 ;  /* 0x000000ff0000720c */ /* 0x000fe20000f44270 */
[----:B------:R-:W-:Y:S02]  /*30b0*/  BSSY B1, `(.L_x_80) ;  /* 0x0000005000017945 */ /* 0x000fe40003800000 */
[----:B------:R-:W-:-:S05]  /*30c0*/  FFMA R13, R48, R155, R13 ;  /* 0x0000009b300d7223 */ /* 0x000fca000000000d */
[----:B------:R0:W-:Y:S05]  /*30d0*/  @P3 STG.E desc[UR36][R4.64+0xc0], R13 ;  /* 0x0000c00d04003986 */ /* 0x0001ea000c101924 */
[----:B------:R-:W-:Y:S05]  /*30e0*/  @!P2 BRA `(.L_x_81) ;  /* 0x000000000004a947 */ /* 0x000fea0003800000 */
[----:B------:R0:W5:Y:S02]  /*30f0*/  LDG.E.LTC128B R25, desc[UR36][R6.64+0xc4] ;  /* 0x0000c42406197981 */ /* 0x000164000c1e1920 */
.L_x_81:
[----:B------:R-:W-:Y:S05]  /*3100*/  BSYNC B1 ;  /* 0x0000000000017941 */ /* 0x000fea0003800000 */
.L_x_80:
[----:B-----5:R-:W-:Y:S01]  /*3110*/  FMUL R12, R25, R156 ;  /* 0x0000009c190c7220 */ /* 0x020fe20000400000 */
[----:B------:R-:W-:Y:S01]  /*3120*/  ISETP.GT.AND P0, PT, R0, 0x8, P0 ;  /* 0x000000080000780c */ /* 0x000fe20000704270 */
[----:B------:R-:W-:Y:S02]  /*3130*/  BSSY B1, `(.L_x_82) ;  /* 0x0000005000017945 */ /* 0x000fe40003800000 */
[----:B------:R-:W-:-:S05]  /*3140*/  FFMA R49, R49, R155, R12 ;  /* 0x0000009b31317223 */ /* 0x000fca000000000c */
[----:B------:R0:W-:Y:S05]  /*3150*/  @P2 STG.E desc[UR36][R4.64+0xc4], R49 ;  /* 0x0000c43104002986 */ /* 0x0001ea000c101924 */
[----:B------:R-:W-:Y:S05]  /*3160*/  @!P0 BRA `(.L_x_83) ;  /* 0x0000000000048947 */ /* 0x000fea0003800000 */
[----:B------:R0:W5:Y:S02]  /*3170*/  LDG.E.LTC128B R25, desc[UR36][R8.64+0xc0] ;  /* 0x0000c02408197981 */ /* 0x000164000c1e1920 */
.L_x_83:
[----:B------:R-:W-:Y:S05]  /*3180*/  BSYNC B1 ;  /* 0x0000000000017941 */ /* 0x000fea0003800000 */
.L_x_82:
        /* <DEDUP_REMOVED lines=8> */
.L_x_85:
[----:B------:R-:W-:Y:S05]  /*3210*/  BSYNC B1 ;  /* 0x0000000000017941 */ /* 0x000fea0003800000 */
.L_x_84:
        /* <DEDUP_REMOVED lines=8> */
.L_x_87:
[----:B------:R-:W-:Y:S05]  /*32a0*/  BSYNC B1 ;  /* 0x0000000000017941 */ /* 0x000fea0003800000 */
.L_x_86:
[----:B0----5:R-:W-:Y:S01]  /*32b0*/  FMUL R13, R25, R156 ;  /* 0x0000009c190d7220 */ /* 0x021fe20000400000 */
[----:B------:R-:W-:Y:S01]  /*32c0*/  ISETP.GT.AND P1, PT, R0, RZ, P0 ;  /* 0x000000ff0000720c */ /* 0x000fe20000724270 */
[----:B------:R-:W-:Y:S02]  /*32d0*/  BSSY B1, `(.L_x_88) ;  /* 0x0000005000017945 */ /* 0x000fe40003800000 */
[----:B------:R-:W-:-:S05]  /*32e0*/  FFMA R13, R52, R155, R13 ;  /* 0x0000009b340d7223 */ /* 0x000fca000000000d */
[----:B------:R0:W-:Y:S05]  /*32f0*/  @P3 STG.E desc[UR36][R4.64+0xe0], R13 ;  /* 0x0000e00d04003986 */ /* 0x0001ea000c101924 */
[----:B------:R-:W-:Y:S05]  /*3300*/  @!P1 BRA `(.L_x_89) ;  /* 0x0000000000049947 */ /* 0x000fea0003800000 */
[----:B------:R0:W5:Y:S02]  /*3310*/  LDG.E.LTC128B R25, desc[UR36][R6.64+0xe4] ;  /* 0x0000e42406197981 */ /* 0x000164000c1e1920 */
.L_x_89:
[----:B------:R-:W-:Y:S05]  /*3320*/  BSYNC B1 ;  /* 0x0000000000017941 */ /* 0x000fea0003800000 */
.L_x_88:
[----:B-----5:R-:W-:Y:S01]  /*3330*/  FMUL R12, R25, R156 ;  /* 0x0000009c190c7220 */ /* 0x020fe20000400000 */
[----:B------:R-:W-:Y:S01]  /*3340*/  ISETP.GT.AND P2, PT, R0, 0x8, P2 ;  /* 0x000000080000780c */ /* 0x000fe20001744270 */
[----:B------:R-:W-:Y:S02]  /*3350*/  BSSY B1, `(.L_x_90) ;  /* 0x0000005000017945 */ /* 0x000fe40003800000 */
[----:B------:R-:W-:-:S05]  /*3360*/  FFMA R53, R53, R155, R12 ;  /* 0x0000009b35357223 */ /* 0x000fca000000000c */
[----:B------:R0:W-:Y:S05]  /*3370*/  @P1 STG.E desc[UR36][R4.64+0xe4], R53 ;  /* 0x0000e43504001986 */ /* 0x0001ea000c101924 */
[----:B------:R-:W-:Y:S05]  /*3380*/  @!P2 BRA `(.L_x_91) ;  /* 0x000000000004a947 */ /* 0x000fea0003800000 */
[----:B------:R0:W5:Y:S02]  /*3390*/  LDG.E.LTC128B R25, desc[UR36][R8.64+0xe0] ;  /* 0x0000e02408197981 */ /* 0x000164000c1e1920 */
.L_x_91:
[----:B------:R-:W-:Y:S05]  /*33a0*/  BSYNC B1 ;  /* 0x0000000000017941 */ /* 0x000fea0003800000 */
.L_x_90:
        /* <DEDUP_REMOVED lines=8> */
.L_x_93:
[----:B------:R-:W-:Y:S05]  /*3430*/  BSYNC B1 ;  /* 0x0000000000017941 */ /* 0x000fea0003800000 */
.L_x_92:
        /* <DEDUP_REMOVED lines=8> */
.L_x_95:
[----:B------:R-:W-:Y:S05]  /*34c0*/  BSYNC B1 ;  /* 0x0000000000017941 */ /* 0x000fea0003800000 */
.L_x_94:
[----:B0----5:R-:W-:Y:S01]  /*34d0*/  FMUL R13, R25, R156 ;  /* 0x0000009c190d7220 */ /* 0x021fe20000400000 */
[----:B------:R-:W-:Y:S01]  /*34e0*/  ISETP.GT.AND P0, PT, R0, RZ, P2 ;  /* 0x000000ff0000720c */ /* 0x000fe20001704270 */
[----:B------:R-:W-:Y:S02]  /*34f0*/  BSSY B1, `(.L_x_96) ;  /* 0x0000005000017945 */ /* 0x000fe40003800000 */
[----:B------:R-:W-:-:S05]  /*3500*/  FFMA R13, R56, R155, R13 ;  /* 0x0000009b380d7223 */ /* 0x000fca000000000d */
[----:B------:R0:W-:Y:S05]  /*3510*/  @P3 STG.E desc[UR36][R4.64+0x100], R13 ;  /* 0x0001000d04003986 */ /* 0x0001ea000c101924 */
[----:B------:R-:W-:Y:S05]  /*3520*/  @!P0 BRA `(.L_x_97) ;  /* 0x0000000000048947 */ /* 0x000fea0003800000 */
[----:B------:R0:W5:Y:S02]  /*3530*/  LDG.E.LTC128B R25, desc[UR36][R6.64+0x104] ;  /* 0x0001042406197981 */ /* 0x000164000c1e1920 */
.L_x_97:
[----:B------:R-:W-:Y:S05]  /*3540*/  BSYNC B1 ;  /* 0x0000000000017941 */ /* 0x000fea0003800000 */
.L_x_96:
[----:B-----5:R-:W-:Y:S01]  /*3550*/  FMUL R12, R25, R156 ;  /* 0x0000009c190c7220 */ /* 0x020fe20000400000 */
[----:B------:R-:W-:Y:S01]  /*3560*/  ISETP.GT.AND P1, PT, R0, 0x8, P1 ;  /* 0x000000080000780c */ /* 0x000fe20000f24270 */
[----:B------:R-:W-:Y:S02]  /*3570*/  BSSY B1, `(.L_x_98) ;  /* 0x0000005000017945 */ /* 0x000fe40003800000 */
[----:B------:R-:W-:-:S05]  /*3580*/  FFMA R57, R57, R155, R12 ;  /* 0x0000009b39397223 */ /* 0x000fca000000000c */
[----:B------:R0:W-:Y:S05]  /*3590*/  @P0 STG.E desc[UR36][R4.64+0x104], R57 ;  /* 0x0001043904000986 */ /* 0x0001ea000c101924 */
[----:B------:R-:W-:Y:S05]  /*35a0*/  @!P1 BRA `(.L_x_99) ;  /* 0x0000000000049947 */ /* 0x000fea0003800000 */
[----:B------:R0:W5:Y:S02]  /*35b0*/  LDG.E.LTC128B R25, desc[UR36][R8.64+0x100] ;  /* 0x0001002408197981 */ /* 0x000164000c1e1920 */
.L_x_99:
[----:B------:R-:W-:Y:S05]  /*35c0*/  BSYNC B1 ;  /* 0x0000000000017941 */ /* 0x000fea0003800000 */
.L_x_98:
        /* <DEDUP_REMOVED lines=8> */
.L_x_101:
[----:B------:R-:W-:Y:S05]  /*3650*/  BSYNC B1 ;  /* 0x0000000000017941 */ /* 0x000fea0003800000 */
.L_x_100:
        /* <DEDUP_REMOVED lines=8> */
.L_x_103:
[----:B------:R-:W-:Y:S05]  /*36e0*/  BSYNC B1 ;  /* 0x0000000000017941 */ /* 0x000fea0003800000 */
.L_x_102:
[----:B0----5:R-:W-:Y:S01]  /*36f0*/  FMUL R13, R25, R156 ;  /* 0x0000009c190d7220 */ /* 0x021fe20000400000 */
[----:B------:R-:W-:Y:S01]  /*3700*/  ISETP.GT.AND P2, PT, R0, RZ, P1 ;  /* 0x000000ff0000720c */ /* 0x000fe20000f44270 */
[----:B------:R-:W-:Y:S02]  /*3710*/  BSSY B1, `(.L_x_104) ;  /* 0x0000005000017945 */ /* 0x000fe40003800000 */
[----:B------:R-:W-:-:S05]  /*3720*/  FFMA R13, R60, R155, R13 ;  /* 0x0000009b3c0d7223 */ /* 0x000fca000000000d */
[----:B------:R0:W-:Y:S05]  /*3730*/  @P3 STG.E desc[UR36][R4.64+0x120], R13 ;  /* 0x0001200d04003986 */ /* 0x0001ea000c101924 */
[----:B------:R-:W-:Y:S05]  /*3740*/  @!P2 BRA `(.L_x_105) ;  /* 0x000000000004a947 */ /* 0x000fea0003800000 */
[----:B------:R0:W5:Y:S02]  /*3750*/  LDG.E.LTC128B R25, desc[UR36][R6.64+0x124] ;  /* 0x0001242406197981 */ /* 0x000164000c1e1920 */
.L_x_105:
[----:B------:R-:W-:Y:S05]  /*3760*/  BSYNC B1 ;  /* 0x0000000000017941 */ /* 0x000fea0003800000 */
.L_x_104:
[----:B-----5:R-:W-:Y:S01]  /*3770*/  FMUL R12, R25, R156 ;  /* 0x0000009c190c7220 */ /* 0x020fe20000400000 */
[----:B------:R-:W-:Y:S01]  /*3780*/  ISETP.GT.AND P0, PT, R0, 0x8, P0 ;  /* 0x000000080000780c */ /* 0x000fe20000704270 */
[----:B------:R-:W-:Y:S02]  /*3790*/  BSSY B1, `(.L_x_106) ;  /* 0x0000005000017945 */ /* 0x000fe40003800000 */
[----:B------:R-:W-:-:S05]  /*37a0*/  FFMA R61, R61, R155, R12 ;  /* 0x0000009b3d3d7223 */ /* 0x000fca000000000c */
[----:B------:R0:W-:Y:S05]  /*37b0*/  @P2 STG.E desc[UR36][R4.64+0x124], R61 ;  /* 0x0001243d04002986 */ /* 0x0001ea000c101924 */
[----:B------:R-:W-:Y:S05]  /*37c0*/  @!P0 BRA `(.L_x_107) ;  /* 0x0000000000048947 */ /* 0x000fea0003800000 */
[----:B------:R0:W5:Y:S02]  /*37d0*/  LDG.E.LTC128B R25, desc[UR36][R8.64+0x120] ;  /* 0x0001202408197981 */ /* 0x000164000c1e1920 */
.L_x_107:
[----:B------:R-:W-:Y:S05]  /*37e0*/  BSYNC B1 ;  /* 0x0000000000017941 */ /* 0x000fea0003800000 */
.L_x_106:
        /* <DEDUP_REMOVED lines=8> */
.L_x_109:
[----:B------:R-:W-:Y:S05]  /*3870*/  BSYNC B1 ;  /* 0x0000000000017941 */ /* 0x000fea0003800000 */
.L_x_108:
        /* <DEDUP_REMOVED lines=8> */
.L_x_111:
[----:B------:R-:W-:Y:S05]  /*3900*/  BSYNC B1 ;  /* 0x0000000000017941 */ /* 0x000fea0003800000 */
.L_x_110:
[----:B0----5:R-:W-:Y:S01]  /*3910*/  FMUL R13, R25, R156 ;  /* 0x0000009c190d7220 */ /* 0x021fe20000400000 */
[----:B------:R-:W-:Y:S01]  /*3920*/  ISETP.GT.AND P1, PT, R0, RZ, P0 ;  /* 0x000000ff0000720c */ /* 0x000fe20000724270 */
[----:B------:R-:W-:Y:S02]  /*3930*/  BSSY B1, `(.L_x_112) ;  /* 0x0000005000017945 */ /* 0x000fe40003800000 */
[----:B------:R-:W-:-:S05]  /*3940*/  FFMA R13, R64, R155, R13 ;  /* 0x0000009b400d7223 */ /* 0x000fca000000000d */
[----:B------:R0:W-:Y:S05]  /*3950*/  @P3 STG.E desc[UR36][R4.64+0x140], R13 ;  /* 0x0001400d04003986 */ /* 0x0001ea000c101924 */
[----:B------:R-:W-:Y:S05]  /*3960*/  @!P1 BRA `(.L_x_113) ;  /* 0x0000000000049947 */ /* 0x000fea0003800000 */
[----:B------:R0:W5:Y:S02]  /*3970*/  LDG.E.LTC128B R25, desc[UR36][R6.64+0x144] ;  /* 0x0001442406197981 */ /* 0x000164000c1e1920 */
.L_x_113:
[----:B------:R-:W-:Y:S05]  /*3980*/  BSYNC B1 ;  /* 0x0000000000017941 */ /* 0x000fea0003800000 */
.L_x_112:
[----:B-----5:R-:W-:Y:S01]  /*3990*/  FMUL R12, R25, R156 ;  /* 0x0000009c190c7220 */ /* 0x020fe20000400000 */
[----:B------:R-:W-:Y:S01]  /*39a0*/  ISETP.GT.AND P2, PT, R0, 0x8, P2 ;  /* 0x000000080000780c */ /* 0x000fe20001744270 */
[----:B------:R-:W-:Y:S02]  /*39b0*/  BSSY B1, `(.L_x_114) ;  /* 0x0000005000017945 */ /* 0x000fe40003800000 */
[----:B------:R-:W-:-:S05]  /*39c0*/  FFMA R65, R65, R155, R12 ;  /* 0x0000009b41417223 */ /* 0x000fca000000000c */
[----:B------:R0:W-:Y:S05]  /*39d0*/  @P1 STG.E desc[UR36][R4.64+0x144], R65 ;  /* 0x0001444104001986 */ /* 0x0001ea000c101924 */
[----:B------:R-:W-:Y:S05]  /*39e0*/  @!P2 BRA `(.L_x_115) ;  /* 0x000000000004a947 */ /* 0x000fea0003800000 */
[----:B------:R0:W5:Y:S02]  /*39f0*/  LDG.E.LTC128B R25, desc[UR36][R8.64+0x140] ;  /* 0x0001402408197981 */ /* 0x000164000c1e1920 */
.L_x_115:
[----:B------:R-:W-:Y:S05]  /*3a00*/  BSYNC B1 ;  /* 0x0000000000017941 */ /* 0x000fea0003800000 */
.L_x_114:
        /* <DEDUP_REMOVED lines=8> */
.L_x_117:
[----:B------:R-:W-:Y:S05]  /*3a90*/  BSYNC B1 ;  /* 0x0000000000017941 */ /* 0x000fea0003800000 */
.L_x_116:
        /* <DEDUP_REMOVED lines=8> */
.L_x_119:
[----:B------:R-:W-:Y:S05]  /*3b20*/  BSYNC B1 ;  /* 0x0000000000017941 */ /* 0x000fea0003800000 */
.L_x_118:
[----:B0----5:R-:W-:Y:S01]  /*3b30*/  FMUL R13, R25, R156 ;  /* 0x0000009c190d7220 */ /* 0x021fe20000400000 */
[----:B------:R-:W-:Y:S01]  /*3b40*/  ISETP.GT.AND P0, PT, R0, RZ, P2 ;  /* 0x000000ff0000720c */ /* 0x000fe20001704270 */
[----:B------:R-:W-:Y:S02]  /*3b50*/  BSSY B1, `(.L_x_120) ;  /* 0x0000005000017945 */ /* 0x000fe40003800000 */
[----:B------:R-:W-:-:S05]  /*3b60*/  FFMA R13, R68, R155, R13 ;  /* 0x0000009b440d7223 */ /* 0x000fca000000000d */
[----:B------:R0:W-:Y:S05]  /*3b70*/  @P3 STG.E desc[UR36][R4.64+0x160], R13 ;  /* 0x0001600d04003986 */ /* 0x0001ea000c101924 */
[----:B------:R-:W-:Y:S05]  /*3b80*/  @!P0 BRA `(.L_x_121) ;  /* 0x0000000000048947 */ /* 0x000fea0003800000 */
[----:B------:R0:W5:Y:S02]  /*3b90*/  LDG.E.LTC128B R25, desc[UR36][R6.64+0x164] ;  /* 0x0001642406197981 */ /* 0x000164000c1e1920 */
.L_x_121:
[----:B------:R-:W-:Y:S05]  /*3ba0*/  BSYNC B1 ;  /* 0x0000000000017941 */ /* 0x000fea0003800000 */
.L_x_120:
[----:B-----5:R-:W-:Y:S01]  /*3bb0*/  FMUL R12, R25, R156 ;  /* 0x0000009c190c7220 */ /* 0x020fe20000400000 */
[----:B------:R-:W-:Y:S01]  /*3bc0*/  ISETP.GT.AND P1, PT, R0, 0x8, P1 ;  /* 0x000000080000780c */ /* 0x000fe20000f24270 */
[----:B------:R-:W-:Y:S02]  /*3bd0*/  BSSY B1, `(.L_x_122) ;  /* 0x0000005000017945 */ /* 0x000fe40003800000 */
[----:B------:R-:W-:-:S05]  /*3be0*/  FFMA R69, R69, R155, R12 ;  /* 0x0000009b45457223 */ /* 0x000fca000000000c */
[----:B------:R0:W-:Y:S05]  /*3bf0*/  @P0 STG.E desc[UR36][R4.64+0x164], R69 ;  /* 0x0001644504000986 */ /* 0x0001ea000c101924 */
[----:B------:R-:W-:Y:S05]  /*3c00*/  @!P1 BRA `(.L_x_123) ;  /* 0x0000000000049947 */ /* 0x000fea0003800000 */
[----:B------:R0:W5:Y:S02]  /*3c10*/  LDG.E.LTC128B R25, desc[UR36][R8.64+0x160] ;  /* 0x0001602408197981 */ /* 0x000164000c1e1920 */
.L_x_123:
[----:B------:R-:W-:Y:S05]  /*3c20*/  BSYNC B1 ;  /* 0x0000000000017941 */ /* 0x000fea0003800000 */
.L_x_122:
        /* <DEDUP_REMOVED lines=8> */
.L_x_125:
[----:B------:R-:W-:Y:S05]  /*3cb0*/  BSYNC B1 ;  /* 0x0000000000017941 */ /* 0x000fea0003800000 */
.L_x_124:
        /* <DEDUP_REMOVED lines=8> */
.L_x_127:
[----:B------:R-:W-:Y:S05]  /*3d40*/  BSYNC B1 ;  /* 0x0000000000017941 */ /* 0x000fea0003800000 */
.L_x_126:
[----:B0----5:R-:W-:Y:S01]  /*3d50*/  FMUL R13, R25, R156 ;  /* 0x0000009c190d7220 */ /* 0x021fe20000400000 */
[----:B------:R-:W-:Y:S01]  /*3d60*/  ISETP.GT.AND P2, PT, R0, RZ, P1 ;  /* 0x000000ff0000720c */ /* 0x000fe20000f44270 */
[----:B------:R-:W-:Y:S02]  /*3d70*/  BSSY B1, `(.L_x_128) ;  /* 0x0000005000017945 */ /* 0x000fe40003800000 */
[----:B------:R-:W-:-:S05]  /*3d80*/  FFMA R13, R72, R155, R13 ;  /* 0x0000009b480d7223 */ /* 0x000fca000000000d */
[----:B------:R0:W-:Y:S05]  /*3d90*/  @P3 STG.E desc[UR36][R4.64+0x180], R13 ;  /* 0x0001800d04003986 */ /* 0x0001ea000c101924 */
[----:B------:R-:W-:Y:S05]  /*3da0*/  @!P2 BRA `(.L_x_129) ;  /* 0x000000000004a947 */ /* 0x000fea0003800000 */
[----:B------:R0:W5:Y:S02]  /*3db0*/  LDG.E.LTC128B R25, desc[UR36][R6.64+0x184] ;  /* 0x0001842406197981 */ /* 0x000164000c1e1920 */
.L_x_129:
[----:B------:R-:W-:Y:S05]  /*3dc0*/  BSYNC B1 ;  /* 0x0000000000017941 */ /* 0x000fea0003800000 */
.L_x_128:
[----:B-----5:R-:W-:Y:S01]  /*3dd0*/  FMUL R12, R25, R156 ;  /* 0x0000009c190c7220 */ /* 0x020fe20000400000 */
[----:B------:R-:W-:Y:S01]  /*3de0*/  ISETP.GT.AND P0, PT, R0, 0x8, P0 ;  /* 0x000000080000780c */ /* 0x000fe20000704270 */
[----:B------:R-:W-:Y:S02]  /*3df0*/  BSSY B1, `(.L_x_130) ;  /* 0x0000005000017945 */ /* 0x000fe40003800000 */
[----:B------:R-:W-:-:S05]  /*3e00*/  FFMA R73, R73, R155, R12 ;  /* 0x0000009b49497223 */ /* 0x000fca000000000c */
[----:B------:R0:W-:Y:S05]  /*3e10*/  @P2 STG.E desc[UR36][R4.64+0x184], R73 ;  /* 0x0001844904002986 */ /* 0x0001ea000c101924 */
[----:B------:R-:W-:Y:S05]  /*3e20*/  @!P0 BRA `(.L_x_131) ;  /* 0x0000000000048947 */ /* 0x000fea0003800000 */
[----:B------:R0:W5:Y:S02]  /*3e30*/  LDG.E.LTC128B R25, desc[UR36][R8.64+0x180] ;  /* 0x0001802408197981 */ /* 0x000164000c1e1920 */
.L_x_131:
[----:B------:R-:W-:Y:S05]  /*3e40*/  BSYNC B1 ;  /* 0x0000000000017941 */ /* 0x000fea0003800000 */
.L_x_130:
        /* <DEDUP_REMOVED lines=8> */
.L_x_133:
[----:B------:R-:W-:Y:S05]  /*3ed0*/  BSYNC B1 ;  /* 0x0000000000017941 */ /* 0x000fea0003800000 */
.L_x_132:
        /* <DEDUP_REMOVED lines=8> */
.L_x_135:
[----:B------:R-:W-:Y:S05]  /*3f60*/  BSYNC B1 ;  /* 0x0000000000017941 */ /* 0x000fea0003800000 */
.L_x_134:
[----:B0----5:R-:W-:Y:S01]  /*3f70*/  FMUL R13, R25, R156 ;  /* 0x0000009c190d7220 */ /* 0x021fe20000400000 */
[----:B------:R-:W-:Y:S01]  /*3f80*/  ISETP.GT.AND P1, PT, R0, RZ, P0 ;  /* 0x000000ff0000720c */ /* 0x000fe20000724270 */
[----:B------:R-:W-:Y:S02]  /*3f90*/  BSSY B1, `(.L_x_136) ;  /* 0x0000005000017945 */ /* 0x000fe40003800000 */
[----:B------:R-:W-:-:S05]  /*3fa0*/  FFMA R13, R76, R155, R13 ;  /* 0x0000009b4c0d7223 */ /* 0x000fca000000000d */
[----:B------:R0:W-:Y:S05]  /*3fb0*/  @P3 STG.E desc[UR36][R4.64+0x1a0], R13 ;  /* 0x0001a00d04003986 */ /* 0x0001ea000c101924 */
[----:B------:R-:W-:Y:S05]  /*3fc0*/  @!P1 BRA `(.L_x_137) ;  /* 0x0000000000049947 */ /* 0x000fea0003800000 */
[----:B------:R0:W5:Y:S02]  /*3fd0*/  LDG.E.LTC128B R25, desc[UR36][R6.64+0x1a4] ;  /* 0x0001a42406197981 */ /* 0x000164000c1e1920 */
.L_x_137:
[----:B------:R-:W-:Y:S05]  /*3fe0*/  BSYNC B1 ;  /* 0x0000000000017941 */ /* 0x000fea0003800000 */
.L_x_136:
[----:B-----5:R-:W-:Y:S01]  /*3ff0*/  FMUL R12, R25, R156 ;  /* 0x0000009c190c7220 */ /* 0x020fe20000400000 */
[----:B------:R-:W-:Y:S01]  /*4000*/  ISETP.GT.AND P2, PT, R0, 0x8, P2 ;  /* 0x000000080000780c */ /* 0x000fe20001744270 */
[----:B------:R-:W-:Y:S02]  /*4010*/  BSSY B1, `(.L_x_138) ;  /* 0x0000005000017945 */ /* 0x000fe40003800000 */
[----:B------:R-:W-:-:S05]  /*4020*/  FFMA R77, R77, R155, R12 ;  /* 0x0000009b4d4d7223 */ /* 0x000fca000000000c */
[----:B------:R0:W-:Y:S05]  /*4030*/  @P1 STG.E desc[UR36][R4.64+0x1a4], R77 ;  /* 0x0001a44d04001986 */ /* 0x0001ea000c101924 */
[----:B------:R-:W-:Y:S05]  /*4040*/  @!P2 BRA `(.L_x_139) ;  /* 0x000000000004a947 */ /* 0x000fea0003800000 */
[----:B------:R0:W5:Y:S02]  /*4050*/  LDG.E.LTC128B R25, desc[UR36][R8.64+0x1a0] ;  /* 0x0001a02408197981 */ /* 0x000164000c1e1920 */
.L_x_139:
[----:B------:R-:W-:Y:S05]  /*4060*/  BSYNC B1 ;  /* 0x0000000000017941 */ /* 0x000fea0003800000 */
.L_x_138:
        /* <DEDUP_REMOVED lines=8> */
.L_x_141:
[----:B------:R-:W-:Y:S05]  /*40f0*/  BSYNC B1 ;  /* 0x0000000000017941 */ /* 0x000fea0003800000 */
.L_x_140:
        /* <DEDUP_REMOVED lines=8> */
.L_x_143:
[----:B------:R-:W-:Y:S05]  /*4180*/  BSYNC B1 ;  /* 0x0000000000017941 */ /* 0x000fea0003800000 */
.L_x_142:
[----:B0----5:R-:W-:Y:S01]  /*4190*/  FMUL R13, R25, R156 ;  /* 0x0000009c190d7220 */ /* 0x021fe20000400000 */
[----:B------:R-:W-:Y:S01]  /*41a0*/  ISETP.GT.AND P0, PT, R0, RZ, P2 ;  /* 0x000000ff0000720c */ /* 0x000fe20001704270 */
[----:B------:R-:W-:Y:S02]  /*41b0*/  BSSY B1, `(.L_x_144) ;  /* 0x0000005000017945 */ /* 0x000fe40003800000 */
[----:B------:R-:W-:-:S05]  /*41c0*/  FFMA R13, R80, R155, R13 ;  /* 0x0000009b500d7223 */ /* 0x000fca000000000d */
[----:B------:R0:W-:Y:S05]  /*41d0*/  @P3 STG.E desc[UR36][R4.64+0x1c0], R13 ;  /* 0x0001c00d04003986 */ /* 0x0001ea000c101924 */
[----:B------:R-:W-:Y:S05]  /*41e0*/  @!P0 BRA `(.L_x_145) ;  /* 0x0000000000048947 */ /* 0x000fea0003800000 */
[----:B------:R0:W5:Y:S02]  /*41f0*/  LDG.E.LTC128B R25, desc[UR36][R6.64+0x1c4] ;  /* 0x0001c42406197981 */ /* 0x000164000c1e1920 */
.L_x_145:
[----:B------:R-:W-:Y:S05]  /*4200*/  BSYNC B1 ;  /* 0x0000000000017941 */ /* 0x000fea0003800000 */
.L_x_144:
[----:B-----5:R-:W-:Y:S01]  /*4210*/  FMUL R12, R25, R156 ;  /* 0x0000009c190c7220 */ /* 0x020fe20000400000 */
[----:B------:R-:W-:Y:S01]  /*4220*/  ISETP.GT.AND P1, PT, R0, 0x8, P1 ;  /* 0x000000080000780c */ /* 0x000fe20000f24270 */
[----:B------:R-:W-:Y:S02]  /*4230*/  BSSY B1, `(.L_x_146) ;  /* 0x0000005000017945 */ /* 0x000fe40003800000 */
[----:B------:R-:W-:-:S05]  /*4240*/  FFMA R81, R81, R155, R12 ;  /* 0x0000009b51517223 */ /* 0x000fca000000000c */
[----:B------:R0:W-:Y:S05]  /*4250*/  @P0 STG.E desc[UR36][R4.64+0x1c4], R81 ;  /* 0x0001c45104000986 */ /* 0x0001ea000c101924 */
[----:B------:R-:W-:Y:S05]  /*4260*/  @!P1 BRA `(.L_x_147) ;  /* 0x0000000000049947 */ /* 0x000fea0003800000 */
[----:B------:R0:W5:Y:S02]  /*4270*/  LDG.E.LTC128B R25, desc[UR36][R8.64+0x1c0] ;  /* 0x0001c02408197981 */ /* 0x000164000c1e1920 */
.L_x_147:
[----:B------:R-:W-:Y:S05]  /*4280*/  BSYNC B1 ;  /* 0x0000000000017941 */ /* 0x000fea0003800000 */
.L_x_146:
        /* <DEDUP_REMOVED lines=8> */
.L_x_149:
[----:B------:R-:W-:Y:S05]  /*4310*/  BSYNC B1 ;  /* 0x0000000000017941 */ /* 0x000fea0003800000 */
.L_x_148:
        /* <DEDUP_REMOVED lines=8> */
.L_x_151:
[----:B------:R-:W-:Y:S05]  /*43a0*/  BSYNC B1 ;  /* 0x0000000000017941 */ /* 0x000fea0003800000 */
.L_x_150:
[----:B0----5:R-:W-:Y:S01]  /*43b0*/  FMUL R13, R25, R156 ;  /* 0x0000009c190d7220 */ /* 0x021fe20000400000 */
[----:B------:R-:W-:Y:S01]  /*43c0*/  ISETP.GT.AND P2, PT, R0, RZ, P1 ;  /* 0x000000ff0000720c */ /* 0x000fe20000f44270 */
[----:B------:R-:W-:Y:S02]  /*43d0*/  BSSY B1, `(.L_x_152) ;  /* 0x0000005000017945 */ /* 0x000fe40003800000 */
[----:B------:R-:W-:-:S05]  /*43e0*/  FFMA R13, R84, R155, R13 ;  /* 0x0000009b540d7223 */ /* 0x000fca000000000d */
[----:B------:R0:W-:Y:S05]  /*43f0*/  @P3 STG.E desc[UR36][R4.64+0x1e0], R13 ;  /* 0x0001e00d04003986 */ /* 0x0001ea000c101924 */
[----:B------:R-:W-:Y:S05]  /*4400*/  @!P2 BRA `(.L_x_153) ;  /* 0x000000000004a947 */ /* 0x000fea0003800000 */
[----:B------:R0:W5:Y:S02]  /*4410*/  LDG.E.LTC128B R25, desc[UR36][R6.64+0x1e4] ;  /* 0x0001e42406197981 */ /* 0x000164000c1e1920 */
.L_x_153:
[----:B------:R-:W-:Y:S05]  /*4420*/  BSYNC B1 ;  /* 0x0000000000017941 */ /* 0x000fea0003800000 */
.L_x_152:
[----:B-----5:R-:W-:Y:S01]  /*4430*/  FMUL R12, R25, R156 ;  /* 0x0000009c190c7220 */ /* 0x020fe20000400000 */
[----:B------:R-:W-:Y:S01]  /*4440*/  ISETP.GT.AND P0, PT, R0, 0x8, P0 ;  /* 0x000000080000780c */ /* 0x000fe20000704270 */
[----:B------:R-:W-:Y:S02]  /*4450*/  BSSY B1, `(.L_x_154) ;  /* 0x0000005000017945 */ /* 0x000fe40003800000 */
[----:B------:R-:W-:-:S05]  /*4460*/  FFMA R85, R85, R155, R12 ;  /* 0x0000009b55557223 */ /* 0x000fca000000000c */
[----:B------:R0:W-:Y:S05]  /*4470*/  @P2 STG.E desc[UR36][R4.64+0x1e4], R85 ;  /* 0x0001e45504002986 */ /* 0x0001ea000c101924 */
[----:B------:R-:W-:Y:S05]  /*4480*/  @!P0 BRA `(.L_x_155) ;  /* 0x0000000000048947 */ /* 0x000fea0003800000 */
[----:B------:R0:W5:Y:S02]  /*4490*/  LDG.E.LTC128B R25, desc[UR36][R8.64+0x1e0] ;  /* 0x0001e02408197981 */ /* 0x000164000c1e1920 */
.L_x_155:
[----:B------:R-:W-:Y:S05]  /*44a0*/  BSYNC B1 ;  /* 0x0000000000017941 */ /* 0x000fea0003800000 */
.L_x_154:
        /* <DEDUP_REMOVED lines=8> */
.L_x_157:
[----:B------:R-:W-:Y:S05]  /*4530*/  BSYNC B1 ;  /* 0x0000000000017941 */ /* 0x000fea0003800000 */
.L_x_156:
        /* <DEDUP_REMOVED lines=8> */
.L_x_159:
[----:B------:R-:W-:Y:S05]  /*45c0*/  BSYNC B1 ;  /* 0x0000000000017941 */ /* 0x000fea0003800000 */
.L_x_158:
[----:B0----5:R-:W-:Y:S01]  /*45d0*/  FMUL R13, R25, R156 ;  /* 0x0000009c190d7220 */ /* 0x021fe20000400000 */
[----:B------:R-:W-:Y:S01]  /*45e0*/  ISETP.GT.AND P1, PT, R0, RZ, P0 ;  /* 0x000000ff0000720c */ /* 0x000fe20000724270 */
[----:B------:R-:W-:Y:S02]  /*45f0*/  BSSY B1, `(.L_x_160) ;  /* 0x0000005000017945 */ /* 0x000fe40003800000 */
[----:B------:R-:W-:-:S05]  /*4600*/  FFMA R13, R88, R155, R13 ;  /* 0x0000009b580d7223 */ /* 0x000fca000000000d */
[----:B------:R0:W-:Y:S05]  /*4610*/  @P3 STG.E desc[UR36][R4.64+0x200], R13 ;  /* 0x0002000d04003986 */ /* 0x0001ea000c101924 */
[----:B------:R-:W-:Y:S05]  /*4620*/  @!P1 BRA `(.L_x_161) ;  /* 0x0000000000049947 */ /* 0x000fea0003800000 */
[----:B------:R0:W5:Y:S02]  /*4630*/  LDG.E.LTC128B R25, desc[UR36][R6.64+0x204] ;  /* 0x0002042406197981 */ /* 0x000164000c1e1920 */
.L_x_161:
[----:B------:R-:W-:Y:S05]  /*4640*/  BSYNC B1 ;  /* 0x0000000000017941 */ /* 0x000fea0003800000 */
.L_x_160:
[----:B-----5:R-:W-:Y:S01]  /*4650*/  FMUL R12, R25, R156 ;  /* 0x0000009c190c7220 */ /* 0x020fe20000400000 */
[----:B------:R-:W-:Y:S01]  /*4660*/  ISETP.GT.AND P2, PT, R0, 0x8, P2 ;  /* 0x000000080000780c */ /* 0x000fe20001744270 */
[----:B------:R-:W-:Y:S02]  /*4670*/  BSSY B1, `(.L_x_162) ;  /* 0x0000005000017945 */ /* 0x000fe40003800000 */
[----:B------:R-:W-:-:S05]  /*4680*/  FFMA R89, R89, R155, R12 ;  /* 0x0000009b59597223 */ /* 0x000fca000000000c */
[----:B------:R0:W-:Y:S05]  /*4690*/  @P1 STG.E desc[UR36][R4.64+0x204], R89 ;  /* 0x0002045904001986 */ /* 0x0001ea000c101924 */
[----:B------:R-:W-:Y:S05]  /*46a0*/  @!P2 BRA `(.L_x_163) ;  /* 0x000000000004a947 */ /* 0x000fea0003800000 */
[----:B------:R0:W5:Y:S02]  /*46b0*/  LDG.E.LTC128B R25, desc[UR36][R8.64+0x200] ;  /* 0x0002002408197981 */ /* 0x000164000c1e1920 */
.L_x_163:
[----:B------:R-:W-:Y:S05]  /*46c0*/  BSYNC B1 ;  /* 0x0000000000017941 */ /* 0x000fea0003800000 */
.L_x_162:
        /* <DEDUP_REMOVED lines=8> */
.L_x_165:
[----:B------:R-:W-:Y:S05]  /*4750*/  BSYNC B1 ;  /* 0x0000000000017941 */ /* 0x000fea0003800000 */
.L_x_164:
        /* <DEDUP_REMOVED lines=8> */
.L_x_167:
[----:B------:R-:W-:Y:S05]  /*47e0*/  BSYNC B1 ;  /* 0x0000000000017941 */ /* 0x000fea0003800000 */
.L_x_166:
[----:B0----5:R-:W-:Y:S01]  /*47f0*/  FMUL R13, R25, R156 ;  /* 0x0000009c190d7220 */ /* 0x021fe20000400000 */
[----:B------:R-:W-:Y:S01]  /*4800*/  ISETP.GT.AND P0, PT, R0, RZ, P2 ;  /* 0x000000ff0000720c */ /* 0x000fe20001704270 */
[----:B------:R-:W-:Y:S02]  /*4810*/  BSSY B1, `(.L_x_168) ;  /* 0x0000005000017945 */ /* 0x000fe40003800000 */
[----:B------:R-:W-:-:S05]  /*4820*/  FFMA R13, R92, R155, R13 ;  /* 0x0000009b5c0d7223 */ /* 0x000fca000000000d */
[----:B------:R0:W-:Y:S05]  /*4830*/  @P3 STG.E desc[UR36][R4.64+0x220], R13 ;  /* 0x0002200d04003986 */ /* 0x0001ea000c101924 */
[----:B------:R-:W-:Y:S05]  /*4840*/  @!P0 BRA `(.L_x_169) ;  /* 0x0000000000048947 */ /* 0x000fea0003800000 */
[----:B------:R0:W5:Y:S02]  /*4850*/  LDG.E.LTC128B R25, desc[UR36][R6.64+0x224] ;  /* 0x0002242406197981 */ /* 0x000164000c1e1920 */
.L_x_169:
[----:B------:R-:W-:Y:S05]  /*4860*/  BSYNC B1 ;  /* 0x0000000000017941 */ /* 0x000fea0003800000 */
.L_x_168:
[----:B-----5:R-:W-:Y:S01]  /*4870*/  FMUL R12, R25, R156 ;  /* 0x0000009c190c7220 */ /* 0x020fe20000400000 */
[----:B------:R-:W-:Y:S01]  /*4880*/  ISETP.GT.AND P1, PT, R0, 0x8, P1 ;  /* 0x000000080000780c */ /* 0x000fe20000f24270 */
[----:B------:R-:W-:Y:S02]  /*4890*/  BSSY B1, `(.L_x_170) ;  /* 0x0000005000017945 */ /* 0x000fe40003800000 */
[----:B------:R-:W-:-:S05]  /*48a0*/  FFMA R93, R93, R155, R12 ;  /* 0x0000009b5d5d7223 */ /* 0x000fca000000000c */
[----:B------:R0:W-:Y:S05]  /*48b0*/  @P0 STG.E desc[UR36][R4.64+0x224], R93 ;  /* 0x0002245d04000986 */ /* 0x0001ea000c101924 */
[----:B------:R-:W-:Y:S05]  /*48c0*/  @!P1 BRA `(.L_x_171) ;  /* 0x0000000000049947 */ /* 0x000fea0003800000 */
[----:B------:R0:W5:Y:S02]  /*48d0*/  LDG.E.LTC128B R25, desc[UR36][R8.64+0x220] ;  /* 0x0002202408197981 */ /* 0x000164000c1e1920 */
.L_x_171:
[----:B------:R-:W-:Y:S05]  /*48e0*/  BSYNC B1 ;  /* 0x0000000000017941 */ /* 0x000fea0003800000 */
.L_x_170:
        /* <DEDUP_REMOVED lines=8> */
.L_x_173:
[----:B------:R-:W-:Y:S05]  /*4970*/  BSYNC B1 ;  /* 0x0000000000017941 */ /* 0x000fea0003800000 */
.L_x_172:
        /* <DEDUP_REMOVED lines=8> */
.L_x_175:
[----:B------:R-:W-:Y:S05]  /*4a00*/  BSYNC B1 ;  /* 0x0000000000017941 */ /* 0x000fea0003800000 */
.L_x_174:
[----:B0----5:R-:W-:Y:S01]  /*4a10*/  FMUL R13, R25, R156 ;  /* 0x0000009c190d7220 */ /* 0x021fe20000400000 */
[----:B------:R-:W-:Y:S01]  /*4a20*/  ISETP.GT.AND P2, PT, R0, RZ, P1 ;  /* 0x000000ff0000720c */ /* 0x000fe20000f44270 */
[----:B------:R-:W-:Y:S02]  /*4a30*/  BSSY B1, `(.L_x_176) ;  /* 0x0000005000017945 */ /* 0x000fe40003800000 */
[----:B------:R-:W-:-:S05]  /*4a40*/  FFMA R13, R96, R155, R13 ;  /* 0x0000009b600d7223 */ /* 0x000fca000000000d */
[----:B------:R0:W-:Y:S05]  /*4a50*/  @P3 STG.E desc[UR36][R4.64+0x240], R13 ;  /* 0x0002400d04003986 */ /* 0x0001ea000c101924 */
[----:B------:R-:W-:Y:S05]  /*4a60*/  @!P2 BRA `(.L_x_177) ;  /* 0x000000000004a947 */ /* 0x000fea0003800000 */
[----:B------:R0:W5:Y:S02]  /*4a70*/  LDG.E.LTC128B R25, desc[UR36][R6.64+0x244] ;  /* 0x0002442406197981 */ /* 0x000164000c1e1920 */
.L_x_177:
[----:B------:R-:W-:Y:S05]  /*4a80*/  BSYNC B1 ;  /* 0x0000000000017941 */ /* 0x000fea0003800000 */
.L_x_176:
[----:B-----5:R-:W-:Y:S01]  /*4a90*/  FMUL R12, R25, R156 ;  /* 0x0000009c190c7220 */ /* 0x020fe20000400000 */
[----:B------:R-:W-:Y:S01]  /*4aa0*/  ISETP.GT.AND P0, PT, R0, 0x8, P0 ;  /* 0x000000080000780c */ /* 0x000fe20000704270 */
[----:B------:R-:W-:Y:S02]  /*4ab0*/  BSSY B1, `(.L_x_178) ;  /* 0x0000005000017945 */ /* 0x000fe40003800000 */
[----:B------:R-:W-:-:S05]  /*4ac0*/  FFMA R97, R97, R155, R12 ;  /* 0x0000009b61617223 */ /* 0x000fca000000000c */
[----:B------:R0:W-:Y:S05]  /*4ad0*/  @P2 STG.E desc[UR36][R4.64+0x244], R97 ;  /* 0x0002446104002986 */ /* 0x0001ea000c101924 */
[----:B------:R-:W-:Y:S05]  /*4ae0*/  @!P0 BRA `(.L_x_179) ;  /* 0x0000000000048947 */ /* 0x000fea0003800000 */
[----:B------:R0:W5:Y:S02]  /*4af0*/  LDG.E.LTC128B R25, desc[UR36][R8.64+0x240] ;  /* 0x0002402408197981 */ /* 0x000164000c1e1920 */
.L_x_179:
[----:B------:R-:W-:Y:S05]  /*4b00*/  BSYNC B1 ;  /* 0x0000000000017941 */ /* 0x000fea0003800000 */
.L_x_178:
        /* <DEDUP_REMOVED lines=8> */
.L_x_181:
[----:B------:R-:W-:Y:S05]  /*4b90*/  BSYNC B1 ;  /* 0x0000000000017941 */ /* 0x000fea0003800000 */
.L_x_180:
        /* <DEDUP_REMOVED lines=8> */
.L_x_183:
[----:B------:R-:W-:Y:S05]  /*4c20*/  BSYNC B1 ;  /* 0x0000000000017941 */ /* 0x000fea0003800000 */
.L_x_182:
[----:B0----5:R-:W-:Y:S01]  /*4c30*/  FMUL R13, R25, R156 ;  /* 0x0000009c190d7220 */ /* 0x021fe20000400000 */
[----:B------:R-:W-:Y:S01]  /*4c40*/  ISETP.GT.AND P1, PT, R0, RZ, P0 ;  /* 0x000000ff0000720c */ /* 0x000fe20000724270 */
[----:B------:R-:W-:Y:S02]  /*4c50*/  BSSY B1, `(.L_x_184) ;  /* 0x0000005000017945 */ /* 0x000fe40003800000 */
[----:B------:R-:W-:-:S05]  /*4c60*/  FFMA R13, R100, R155, R13 ;  /* 0x0000009b640d7223 */ /* 0x000fca000000000d */
[----:B------:R0:W-:Y:S05]  /*4c70*/  @P3 STG.E desc[UR36][R4.64+0x260], R13 ;  /* 0x0002600d04003986 */ /* 0x0001ea000c101924 */
[----:B------:R-:W-:Y:S05]  /*4c80*/  @!P1 BRA `(.L_x_185) ;  /* 0x0000000000049947 */ /* 0x000fea0003800000 */
[----:B------:R0:W5:Y:S02]  /*4c90*/  LDG.E.LTC128B R25, desc[UR36][R6.64+0x264] ;  /* 0x0002642406197981 */ /* 0x000164000c1e1920 */
.L_x_185:
[----:B------:R-:W-:Y:S05]  /*4ca0*/  BSYNC B1 ;  /* 0x0000000000017941 */ /* 0x000fea0003800000 */
.L_x_184:
[----:B-----5:R-:W-:Y:S01]  /*4cb0*/  FMUL R12, R25, R156 ;  /* 0x0000009c190c7220 */ /* 0x020fe20000400000 */
[----:B------:R-:W-:Y:S01]  /*4cc0*/  ISETP.GT.AND P2, PT, R0, 0x8, P2 ;  /* 0x000000080000780c */ /* 0x000fe20001744270 */
[----:B------:R-:W-:Y:S02]  /*4cd0*/  BSSY B1, `(.L_x_186) ;  /* 0x0000005000017945 */ /* 0x000fe40003800000 */
[----:B------:R-:W-:-:S05]  /*4ce0*/  FFMA R101, R101, R155, R12 ;  /* 0x0000009b65657223 */ /* 0x000fca000000000c */
[----:B------:R0:W-:Y:S05]  /*4cf0*/  @P1 STG.E desc[UR36][R4.64+0x264], R101 ;  /* 0x0002646504001986 */ /* 0x0001ea000c101924 */
[----:B------:R-:W-:Y:S05]  /*4d00*/  @!P2 BRA `(.L_x_187) ;  /* 0x000000000004a947 */ /* 0x000fea0003800000 */
[----:B------:R0:W5:Y:S02]  /*4d10*/  LDG.E.LTC128B R25, desc[UR36][R8.64+0x260] ;  /* 0x0002602408197981 */ /* 0x000164000c1e1920 */
.L_x_187:
[----:B------:R-:W-:Y:S05]  /*4d20*/  BSYNC B1 ;  /* 0x0000000000017941 */ /* 0x000fea0003800000 */
.L_x_186:
        /* <DEDUP_REMOVED lines=8> */
.L_x_189:
[----:B------:R-:W-:Y:S05]  /*4db0*/  BSYNC B1 ;  /* 0x0000000000017941 */ /* 0x000fea0003800000 */
.L_x_188:
        /* <DEDUP_REMOVED lines=8> */
.L_x_191:
[----:B------:R-:W-:Y:S05]  /*4e40*/  BSYNC B1 ;  /* 0x0000000000017941 */ /* 0x000fea0003800000 */
.L_x_190:
[----:B0----5:R-:W-:Y:S01]  /*4e50*/  FMUL R13, R25, R156 ;  /* 0x0000009c190d7220 */ /* 0x021fe20000400000 */
[----:B------:R-:W-:Y:S01]  /*4e60*/  ISETP.GT.AND P0, PT, R0, RZ, P2 ;  /* 0x000000ff0000720c */ /* 0x000fe20001704270 */
[----:B------:R-:W-:Y:S02]  /*4e70*/  BSSY B1, `(.L_x_192) ;  /* 0x0000005000017945 */ /* 0x000fe40003800000 */
[----:B------:R-:W-:-:S05]  /*4e80*/  FFMA R13, R104, R155, R13 ;  /* 0x0000009b680d7223 */ /* 0x000fca000000000d */
[----:B------:R0:W-:Y:S05]  /*4e90*/  @P3 STG.E desc[UR36][R4.64+0x280], R13 ;  /* 0x0002800d04003986 */ /* 0x0001ea000c101924 */
[----:B------:R-:W-:Y:S05]  /*4ea0*/  @!P0 BRA `(.L_x_193) ;  /* 0x0000000000048947 */ /* 0x000fea0003800000 */
[----:B------:R0:W5:Y:S02]  /*4eb0*/  LDG.E.LTC128B R25, desc[UR36][R6.64+0x284] ;  /* 0x0002842406197981 */ /* 0x000164000c1e1920 */
.L_x_193:
[----:B------:R-:W-:Y:S05]  /*4ec0*/  BSYNC B1 ;  /* 0x0000000000017941 */ /* 0x000fea0003800000 */
.L_x_192:
[----:B-----5:R-:W-:Y:S01]  /*4ed0*/  FMUL R12, R25, R156 ;  /* 0x0000009c190c7220 */ /* 0x020fe20000400000 */
[----:B------:R-:W-:Y:S01]  /*4ee0*/  ISETP.GT.AND P1, PT, R0, 0x8, P1 ;  /* 0x000000080000780c */ /* 0x000fe20000f24270 */
[----:B------:R-:W-:Y:S02]  /*4ef0*/  BSSY B1, `(.L_x_194) ;  /* 0x0000005000017945 */ /* 0x000fe40003800000 */
[----:B------:R-:W-:-:S05]  /*4f00*/  FFMA R105, R105, R155, R12 ;  /* 0x0000009b69697223 */ /* 0x000fca000000000c */
[----:B------:R0:W-:Y:S05]  /*4f10*/  @P0 STG.E desc[UR36][R4.64+0x284], R105 ;  /* 0x0002846904000986 */ /* 0x0001ea000c101924 */
[----:B------:R-:W-:Y:S05]  /*4f20*/  @!P1 BRA `(.L_x_195) ;  /* 0x0000000000049947 */ /* 0x000fea0003800000 */
[----:B------:R0:W5:Y:S02]  /*4f30*/  LDG.E.LTC128B R25, desc[UR36][R8.64+0x280] ;  /* 0x0002802408197981 */ /* 0x000164000c1e1920 */
.L_x_195:
[----:B------:R-:W-:Y:S05]  /*4f40*/  BSYNC B1 ;  /* 0x0000000000017941 */ /* 0x000fea0003800000 */
.L_x_194:
        /* <DEDUP_REMOVED lines=8> */
.L_x_197:
[----:B------:R-:W-:Y:S05]  /*4fd0*/  BSYNC B1 ;  /* 0x0000000000017941 */ /* 0x000fea0003800000 */
.L_x_196:
        /* <DEDUP_REMOVED lines=8> */
.L_x_199:
[----:B------:R-:W-:Y:S05]  /*5060*/  BSYNC B1 ;  /* 0x0000000000017941 */ /* 0x000fea0003800000 */
.L_x_198:
[----:B0----5:R-:W-:Y:S01]  /*5070*/  FMUL R13, R25, R156 ;  /* 0x0000009c190d7220 */ /* 0x021fe20000400000 */
[----:B------:R-:W-:Y:S01]  /*5080*/  ISETP.GT.AND P2, PT, R0, RZ, P1 ;  /* 0x000000ff0000720c */ /* 0x000fe20000f44270 */
[----:B------:R-:W-:Y:S02]  /*5090*/  BSSY B1, `(.L_x_200) ;  /* 0x0000005000017945 */ /* 0x000fe40003800000 */
[----:B------:R-:W-:-:S05]  /*50a0*/  FFMA R13, R108, R155, R13 ;  /* 0x0000009b6c0d7223 */ /* 0x000fca000000000d */
[----:B------:R0:W-:Y:S05]  /*50b0*/  @P3 STG.E desc[UR36][R4.64+0x2a0], R13 ;  /* 0x0002a00d04003986 */ /* 0x0001ea000c101924 */
[----:B------:R-:W-:Y:S05]  /*50c0*/  @!P2 BRA `(.L_x_201) ;  /* 0x000000000004a947 */ /* 0x000fea0003800000 */
[----:B------:R0:W5:Y:S02]  /*50d0*/  LDG.E.LTC128B R25, desc[UR36][R6.64+0x2a4] ;  /* 0x0002a42406197981 */ /* 0x000164000c1e1920 */
.L_x_201:
[----:B------:R-:W-:Y:S05]  /*50e0*/  BSYNC B1 ;  /* 0x0000000000017941 */ /* 0x000fea0003800000 */
.L_x_200:
[----:B-----5:R-:W-:Y:S01]  /*50f0*/  FMUL R12, R25, R156 ;  /* 0x0000009c190c7220 */ /* 0x020fe20000400000 */
[----:B------:R-:W-:Y:S01]  /*5100*/  ISETP.GT.AND P0, PT, R0, 0x8, P0 ;  /* 0x000000080000780c */ /* 0x000fe20000704270 */
[----:B------:R-:W-:Y:S02]  /*5110*/  BSSY B1, `(.L_x_202) ;  /* 0x0000005000017945 */ /* 0x000fe40003800000 */
[----:B------:R-:W-:-:S05]  /*5120*/  FFMA R109, R109, R155, R12 ;  /* 0x0000009b6d6d7223 */ /* 0x000fca000000000c */
[----:B------:R0:W-:Y:S05]  /*5130*/  @P2 STG.E desc[UR36][R4.64+0x2a4], R109 ;  /* 0x0002a46d04002986 */ /* 0x0001ea000c101924 */
[----:B------:R-:W-:Y:S05]  /*5140*/  @!P0 BRA `(.L_x_203) ;  /* 0x0000000000048947 */ /* 0x000fea0003800000 */
[----:B------:R0:W5:Y:S02]  /*5150*/  LDG.E.LTC128B R25, desc[UR36][R8.64+0x2a0] ;  /* 0x0002a02408197981 */ /* 0x000164000c1e1920 */
.L_x_203:
[----:B------:R-:W-:Y:S05]  /*5160*/  BSYNC B1 ;  /* 0x0000000000017941 */ /* 0x000fea0003800000 */
.L_x_202:
        /* <DEDUP_REMOVED lines=8> */
.L_x_205:
[----:B------:R-:W-:Y:S05]  /*51f0*/  BSYNC B1 ;  /* 0x0000000000017941 */ /* 0x000fea0003800000 */
.L_x_204:
        /* <DEDUP_REMOVED lines=8> */
.L_x_207:
[----:B------:R-:W-:Y:S05]  /*5280*/  BSYNC B1 ;  /* 0x0000000000017941 */ /* 0x000fea0003800000 */
.L_x_206:
[----:B0----5:R-:W-:Y:S01]  /*5290*/  FMUL R13, R25, R156 ;  /* 0x0000009c190d7220 */ /* 0x021fe20000400000 */
[----:B------:R-:W-:Y:S01]  /*52a0*/  ISETP.GT.AND P1, PT, R0, RZ, P0 ;  /* 0x000000ff0000720c */ /* 0x000fe20000724270 */
[----:B------:R-:W-:Y:S02]  /*52b0*/  BSSY B1, `(.L_x_208) ;  /* 0x0000005000017945 */ /* 0x000fe40003800000 */
[----:B------:R-:W-:-:S05]  /*52c0*/  FFMA R13, R112, R155, R13 ;  /* 0x0000009b700d7223 */ /* 0x000fca000000000d */
[----:B------:R0:W-:Y:S05]  /*52d0*/  @P3 STG.E desc[UR36][R4.64+0x2c0], R13 ;  /* 0x0002c00d04003986 */ /* 0x0001ea000c101924 */
[----:B------:R-:W-:Y:S05]  /*52e0*/  @!P1 BRA `(.L_x_209) ;  /* 0x0000000000049947 */ /* 0x000fea0003800000 */
[----:B------:R0:W5:Y:S02]  /*52f0*/  LDG.E.LTC128B R25, desc[UR36][R6.64+0x2c4] ;  /* 0x0002c42406197981 */ /* 0x000164000c1e1920 */
.L_x_209:
[----:B------:R-:W-:Y:S05]  /*5300*/  BSYNC B1 ;  /* 0x0000000000017941 */ /* 0x000fea0003800000 */
.L_x_208:
[----:B-----5:R-:W-:Y:S01]  /*5310*/  FMUL R12, R25, R156 ;  /* 0x0000009c190c7220 */ /* 0x020fe20000400000 */
[----:B------:R-:W-:Y:S01]  /*5320*/  ISETP.GT.AND P2, PT, R0, 0x8, P2 ;  /* 0x000000080000780c */ /* 0x000fe20001744270 */
[----:B------:R-:W-:Y:S02]  /*5330*/  BSSY B1, `(.L_x_210) ;  /* 0x0000005000017945 */ /* 0x000fe40003800000 */
[----:B------:R-:W-:-:S05]  /*5340*/  FFMA R113, R113, R155, R12 ;  /* 0x0000009b71717223 */ /* 0x000fca000000000c */
[----:B------:R0:W-:Y:S05]  /*5350*/  @P1 STG.E desc[UR36][R4.64+0x2c4], R113 ;  /* 0x0002c47104001986 */ /* 0x0001ea000c101924 */
[----:B------:R-:W-:Y:S05]  /*5360*/  @!P2 BRA `(.L_x_211) ;  /* 0x000000000004a947 */ /* 0x000fea0003800000 */
[----:B------:R0:W5:Y:S02]  /*5370*/  LDG.E.LTC128B R25, desc[UR36][R8.64+0x2c0] ;  /* 0x0002c02408197981 */ /* 0x000164000c1e1920 */
.L_x_211:
[----:B------:R-:W-:Y:S05]  /*5380*/  BSYNC B1 ;  /* 0x0000000000017941 */ /* 0x000fea0003800000 */
.L_x_210:
        /* <DEDUP_REMOVED lines=8> */
.L_x_213:
[----:B------:R-:W-:Y:S05]  /*5410*/  BSYNC B1 ;  /* 0x0000000000017941 */ /* 0x000fea0003800000 */
.L_x_212:
        /* <DEDUP_REMOVED lines=8> */
.L_x_215:
[----:B------:R-:W-:Y:S05]  /*54a0*/  BSYNC B1 ;  /* 0x0000000000017941 */ /* 0x000fea0003800000 */
.L_x_214:
[----:B0----5:R-:W-:Y:S01]  /*54b0*/  FMUL R13, R25, R156 ;  /* 0x0000009c190d7220 */ /* 0x021fe20000400000 */
[----:B------:R-:W-:Y:S01]  /*54c0*/  ISETP.GT.AND P0, PT, R0, RZ, P2 ;  /* 0x000000ff0000720c */ /* 0x000fe20001704270 */
[----:B------:R-:W-:Y:S02]  /*54d0*/  BSSY B1, `(.L_x_216) ;  /* 0x0000005000017945 */ /* 0x000fe40003800000 */
[----:B------:R-:W-:-:S05]  /*54e0*/  FFMA R13, R116, R155, R13 ;  /* 0x0000009b740d7223 */ /* 0x000fca000000000d */
[----:B------:R0:W-:Y:S05]  /*54f0*/  @P3 STG.E desc[UR36][R4.64+0x2e0], R13 ;  /* 0x0002e00d04003986 */ /* 0x0001ea000c101924 */
[----:B------:R-:W-:Y:S05]  /*5500*/  @!P0 BRA `(.L_x_217) ;  /* 0x0000000000048947 */ /* 0x000fea0003800000 */
[----:B------:R0:W5:Y:S02]  /*5510*/  LDG.E.LTC128B R25, desc[UR36][R6.64+0x2e4] ;  /* 0x0002e42406197981 */ /* 0x000164000c1e1920 */
.L_x_217:
[----:B------:R-:W-:Y:S05]  /*5520*/  BSYNC B1 ;  /* 0x0000000000017941 */ /* 0x000fea0003800000 */
.L_x_216:
[----:B-----5:R-:W-:Y:S01]  /*5530*/  FMUL R12, R25, R156 ;  /* 0x0000009c190c7220 */ /* 0x020fe20000400000 */
[----:B------:R-:W-:Y:S01]  /*5540*/  ISETP.GT.AND P1, PT, R0, 0x8, P1 ;  /* 0x000000080000780c */ /* 0x000fe20000f24270 */
[----:B------:R-:W-:Y:S02]  /*5550*/  BSSY B1, `(.L_x_218) ;  /* 0x0000005000017945 */ /* 0x000fe40003800000 */
[----:B------:R-:W-:-:S05]  /*5560*/  FFMA R117, R117, R155, R12 ;  /* 0x0000009b75757223 */ /* 0x000fca000000000c */
[----:B------:R0:W-:Y:S05]  /*5570*/  @P0 STG.E desc[UR36][R4.64+0x2e4], R117 ;  /* 0x0002e47504000986 */ /* 0x0001ea000c101924 */
[----:B------:R-:W-:Y:S05]  /*5580*/  @!P1 BRA `(.L_x_219) ;  /* 0x0000000000049947 */ /* 0x000fea0003800000 */
[----:B------:R0:W5:Y:S02]  /*5590*/  LDG.E.LTC128B R25, desc[UR36][R8.64+0x2e0] ;  /* 0x0002e02408197981 */ /* 0x000164000c1e1920 */
.L_x_219:
[----:B------:R-:W-:Y:S05]  /*55a0*/  BSYNC B1 ;  /* 0x0000000000017941 */ /* 0x000fea0003800000 */
.L_x_218:
        /* <DEDUP_REMOVED lines=8> */
.L_x_221:
[----:B------:R-:W-:Y:S05]  /*5630*/  BSYNC B1 ;  /* 0x0000000000017941 */ /* 0x000fea0003800000 */
.L_x_220:
        /* <DEDUP_REMOVED lines=8> */
.L_x_223:
[----:B------:R-:W-:Y:S05]  /*56c0*/  BSYNC B1 ;  /* 0x0000000000017941 */ /* 0x000fea0003800000 */
.L_x_222:
[----:B0----5:R-:W-:Y:S01]  /*56d0*/  FMUL R13, R25, R156 ;  /* 0x0000009c190d7220 */ /* 0x021fe20000400000 */
[----:B------:R-:W-:Y:S01]  /*56e0*/  ISETP.GT.AND P2, PT, R0, RZ, P1 ;  /* 0x000000ff0000720c */ /* 0x000fe20000f44270 */
[----:B------:R-:W-:Y:S02]  /*56f0*/  BSSY B1, `(.L_x_224) ;  /* 0x0000005000017945 */ /* 0x000fe40003800000 */
[----:B------:R-:W-:-:S05]  /*5700*/  FFMA R13, R120, R155, R13 ;  /* 0x0000009b780d7223 */ /* 0x000fca000000000d */
[----:B------:R0:W-:Y:S05]  /*5710*/  @P3 STG.E desc[UR36][R4.64+0x300], R13 ;  /* 0x0003000d04003986 */ /* 0x0001ea000c101924 */
[----:B------:R-:W-:Y:S05]  /*5720*/  @!P2 BRA `(.L_x_225) ;  /* 0x000000000004a947 */ /* 0x000fea0003800000 */
[----:B------:R0:W5:Y:S02]  /*5730*/  LDG.E.LTC128B R25, desc[UR36][R6.64+0x304] ;  /* 0x0003042406197981 */ /* 0x000164000c1e1920 */
.L_x_225:
[----:B------:R-:W-:Y:S05]  /*5740*/  BSYNC B1 ;  /* 0x0000000000017941 */ /* 0x000fea0003800000 */
.L_x_224:
[----:B-----5:R-:W-:Y:S01]  /*5750*/  FMUL R12, R25, R156 ;  /* 0x0000009c190c7220 */ /* 0x020fe20000400000 */
[----:B------:R-:W-:Y:S01]  /*5760*/  ISETP.GT.AND P0, PT, R0, 0x8, P0 ;  /* 0x000000080000780c */ /* 0x000fe20000704270 */
[----:B------:R-:W-:Y:S02]  /*5770*/  BSSY B1, `(.L_x_226) ;  /* 0x0000005000017945 */ /* 0x000fe40003800000 */
[----:B------:R-:W-:-:S05]  /*5780*/  FFMA R121, R121, R155, R12 ;  /* 0x0000009b79797223 */ /* 0x000fca000000000c */
[----:B------:R0:W-:Y:S05]  /*5790*/  @P2 STG.E desc[UR36][R4.64+0x304], R121 ;  /* 0x0003047904002986 */ /* 0x0001ea000c101924 */
[----:B------:R-:W-:Y:S05]  /*57a0*/  @!P0 BRA `(.L_x_227) ;  /* 0x0000000000048947 */ /* 0x000fea0003800000 */
[----:B------:R0:W5:Y:S02]  /*57b0*/  LDG.E.LTC128B R25, desc[UR36][R8.64+0x300] ;  /* 0x0003002408197981 */ /* 0x000164000c1e1920 */
.L_x_227:
[----:B------:R-:W-:Y:S05]  /*57c0*/  BSYNC B1 ;  /* 0x0000000000017941 */ /* 0x000fea0003800000 */
.L_x_226:
        /* <DEDUP_REMOVED lines=8> */
.L_x_229:
[----:B------:R-:W-:Y:S05]  /*5850*/  BSYNC B1 ;  /* 0x0000000000017941 */ /* 0x000fea0003800000 */
.L_x_228:
        /* <DEDUP_REMOVED lines=8> */
.L_x_231:
[----:B------:R-:W-:Y:S05]  /*58e0*/  BSYNC B1 ;  /* 0x0000000000017941 */ /* 0x000fea0003800000 */
.L_x_230:
[----:B0----5:R-:W-:Y:S01]  /*58f0*/  FMUL R13, R25, R156 ;  /* 0x0000009c190d7220 */ /* 0x021fe20000400000 */
[----:B------:R-:W-:Y:S01]  /*5900*/  ISETP.GT.AND P1, PT, R0, RZ, P0 ;  /* 0x000000ff0000720c */ /* 0x000fe20000724270 */
[----:B------:R-:W-:Y:S02]  /*5910*/  BSSY B1, `(.L_x_232) ;  /* 0x0000005000017945 */ /* 0x000fe40003800000 */
[----:B------:R-:W-:-:S05]  /*5920*/  FFMA R13, R124, R155, R13 ;  /* 0x0000009b7c0d7223 */ /* 0x000fca000000000d */
[----:B------:R0:W-:Y:S05]  /*5930*/  @P3 STG.E desc[UR36][R4.64+0x320], R13 ;  /* 0x0003200d04003986 */ /* 0x0001ea000c101924 */
[----:B------:R-:W-:Y:S05]  /*5940*/  @!P1 BRA `(.L_x_233) ;  /* 0x0000000000049947 */ /* 0x000fea0003800000 */
[----:B------:R0:W5:Y:S02]  /*5950*/  LDG.E.LTC128B R25, desc[UR36][R6.64+0x324] ;  /* 0x0003242406197981 */ /* 0x000164000c1e1920 */
.L_x_233:
[----:B------:R-:W-:Y:S05]  /*5960*/  BSYNC B1 ;  /* 0x0000000000017941 */ /* 0x000fea0003800000 */
.L_x_232:
[----:B-----5:R-:W-:Y:S01]  /*5970*/  FMUL R12, R25, R156 ;  /* 0x0000009c190c7220 */ /* 0x020fe20000400000 */
[----:B------:R-:W-:Y:S01]  /*5980*/  ISETP.GT.AND P2, PT, R0, 0x8, P2 ;  /* 0x000000080000780c */ /* 0x000fe20001744270 */
[----:B------:R-:W-:Y:S02]  /*5990*/  BSSY B1, `(.L_x_234) ;  /* 0x0000005000017945 */ /* 0x000fe40003800000 */
[----:B------:R-:W-:-:S05]  /*59a0*/  FFMA R125, R125, R155, R12 ;  /* 0x0000009b7d7d7223 */ /* 0x000fca000000000c */
[----:B------:R0:W-:Y:S05]  /*59b0*/  @P1 STG.E desc[UR36][R4.64+0x324], R125 ;  /* 0x0003247d04001986 */ /* 0x0001ea000c101924 */
[----:B------:R-:W-:Y:S05]  /*59c0*/  @!P2 BRA `(.L_x_235) ;  /* 0x000000000004a947 */ /* 0x000fea0003800000 */
[----:B------:R0:W5:Y:S02]  /*59d0*/  LDG.E.LTC128B R25, desc[UR36][R8.64+0x320] ;  /* 0x0003202408197981 */ /* 0x000164000c1e1920 */
.L_x_235:
[----:B------:R-:W-:Y:S05]  /*59e0*/  BSYNC B1 ;  /* 0x0000000000017941 */ /* 0x000fea0003800000 */
.L_x_234:
        /* <DEDUP_REMOVED lines=8> */
.L_x_237:
[----:B------:R-:W-:Y:S05]  /*5a70*/  BSYNC B1 ;  /* 0x0000000000017941 */ /* 0x000fea0003800000 */
.L_x_236:
        /* <DEDUP_REMOVED lines=8> */
.L_x_239:
[----:B------:R-:W-:Y:S05]  /*5b00*/  BSYNC B1 ;  /* 0x0000000000017941 */ /* 0x000fea0003800000 */
.L_x_238:
[----:B0----5:R-:W-:Y:S01]  /*5b10*/  FMUL R13, R25, R156 ;  /* 0x0000009c190d7220 */ /* 0x021fe20000400000 */
[----:B------:R-:W-:Y:S01]  /*5b20*/  ISETP.GT.AND P0, PT, R0, RZ, P2 ;  /* 0x000000ff0000720c */ /* 0x000fe20001704270 */
[----:B------:R-:W-:Y:S02]  /*5b30*/  BSSY B1, `(.L_x_240) ;  /* 0x0000005000017945 */ /* 0x000fe40003800000 */
[----:B------:R-:W-:-:S05]  /*5b40*/  FFMA R13, R128, R155, R13 ;  /* 0x0000009b800d7223 */ /* 0x000fca000000000d */
[----:B------:R0:W-:Y:S05]  /*5b50*/  @P3 STG.E desc[UR36][R4.64+0x340], R13 ;  /* 0x0003400d04003986 */ /* 0x0001ea000c101924 */
[----:B------:R-:W-:Y:S05]  /*5b60*/  @!P0 BRA `(.L_x_241) ;  /* 0x0000000000048947 */ /* 0x000fea0003800000 */
[----:B------:R0:W5:Y:S02]  /*5b70*/  LDG.E.LTC128B R25, desc[UR36][R6.64+0x344] ;  /* 0x0003442406197981 */ /* 0x000164000c1e1920 */
.L_x_241:
[----:B------:R-:W-:Y:S05]  /*5b80*/  BSYNC B1 ;  /* 0x0000000000017941 */ /* 0x000fea0003800000 */
.L_x_240:
[----:B-----5:R-:W-:Y:S01]  /*5b90*/  FMUL R12, R25, R156 ;  /* 0x0000009c190c7220 */ /* 0x020fe20000400000 */
[----:B------:R-:W-:Y:S01]  /*5ba0*/  ISETP.GT.AND P1, PT, R0, 0x8, P1 ;  /* 0x000000080000780c */ /* 0x000fe20000f24270 */
[----:B------:R-:W-:Y:S02]  /*5bb0*/  BSSY B1, `(.L_x_242) ;  /* 0x0000005000017945 */ /* 0x000fe40003800000 */
[----:B------:R-:W-:-:S05]  /*5bc0*/  FFMA R129, R129, R155, R12 ;  /* 0x0000009b81817223 */ /* 0x000fca000000000c */
[----:B------:R0:W-:Y:S05]  /*5bd0*/  @P0 STG.E desc[UR36][R4.64+0x344], R129 ;  /* 0x0003448104000986 */ /* 0x0001ea000c101924 */
[----:B------:R-:W-:Y:S05]  /*5be0*/  @!P1 BRA `(.L_x_243) ;  /* 0x0000000000049947 */ /* 0x000fea0003800000 */
[----:B------:R0:W5:Y:S02]  /*5bf0*/  LDG.E.LTC128B R25, desc[UR36][R8.64+0x340] ;  /* 0x0003402408197981 */ /* 0x000164000c1e1920 */
.L_x_243:
[----:B------:R-:W-:Y:S05]  /*5c00*/  BSYNC B1 ;  /* 0x0000000000017941 */ /* 0x000fea0003800000 */
.L_x_242:
        /* <DEDUP_REMOVED lines=8> */
.L_x_245:
[----:B------:R-:W-:Y:S05]  /*5c90*/  BSYNC B1 ;  /* 0x0000000000017941 */ /* 0x000fea0003800000 */
.L_x_244:
        /* <DEDUP_REMOVED lines=8> */
.L_x_247:
[----:B------:R-:W-:Y:S05]  /*5d20*/  BSYNC B1 ;  /* 0x0000000000017941 */ /* 0x000fea0003800000 */
.L_x_246:
[----:B0----5:R-:W-:Y:S01]  /*5d30*/  FMUL R13, R25, R156 ;  /* 0x0000009c190d7220 */ /* 0x021fe20000400000 */
[----:B------:R-:W-:Y:S01]  /*5d40*/  ISETP.GT.AND P2, PT, R0, RZ, P1 ;  /* 0x000000ff0000720c */ /* 0x000fe20000f44270 */
[----:B------:R-:W-:Y:S02]  /*5d50*/  BSSY B1, `(.L_x_248) ;  /* 0x0000005000017945 */ /* 0x000fe40003800000 */
[----:B------:R-:W-:-:S05]  /*5d60*/  FFMA R13, R132, R155, R13 ;  /* 0x0000009b840d7223 */ /* 0x000fca000000000d */
[----:B------:R0:W-:Y:S05]  /*5d70*/  @P3 STG.E desc[UR36][R4.64+0x360], R13 ;  /* 0x0003600d04003986 */ /* 0x0001ea000c101924 */
[----:B------:R-:W-:Y:S05]  /*5d80*/  @!P2 BRA `(.L_x_249) ;  /* 0x000000000004a947 */ /* 0x000fea0003800000 */
[----:B------:R0:W5:Y:S02]  /*5d90*/  LDG.E.LTC128B R25, desc[UR36][R6.64+0x364] ;  /* 0x0003642406197981 */ /* 0x000164000c1e1920 */
.L_x_249:
[----:B------:R-:W-:Y:S05]  /*5da0*/  BSYNC B1 ;  /* 0x0000000000017941 */ /* 0x000fea0003800000 */
.L_x_248:
[----:B-----5:R-:W-:Y:S01]  /*5db0*/  FMUL R12, R25, R156 ;  /* 0x0000009c190c7220 */ /* 0x020fe20000400000 */
[----:B------:R-:W-:Y:S01]  /*5dc0*/  ISETP.GT.AND P0, PT, R0, 0x8, P0 ;  /* 0x000000080000780c */ /* 0x000fe20000704270 */
[----:B------:R-:W-:Y:S02]  /*5dd0*/  BSSY B1, `(.L_x_250) ;  /* 0x0000005000017945 */ /* 0x000fe40003800000 */
[----:B------:R-:W-:-:S05]  /*5de0*/  FFMA R133, R133, R155, R12 ;  /* 0x0000009b85857223 */ /* 0x000fca000000000c */
[----:B------:R0:W-:Y:S05]  /*5df0*/  @P2 STG.E desc[UR36][R4.64+0x364], R133 ;  /* 0x0003648504002986 */ /* 0x0001ea000c101924 */
[----:B------:R-:W-:Y:S05]  /*5e00*/  @!P0 BRA `(.L_x_251) ;  /* 0x0000000000048947 */ /* 0x000fea0003800000 */
[----:B------:R0:W5:Y:S02]  /*5e10*/  LDG.E.LTC128B R25, desc[UR36][R8.64+0x360] ;  /* 0x0003602408197981 */ /* 0x000164000c1e1920 */
.L_x_251:
[----:B------:R-:W-:Y:S05]  /*5e20*/  BSYNC B1 ;  /* 0x0000000000017941 */ /* 0x000fea0003800000 */
.L_x_250:
        /* <DEDUP_REMOVED lines=8> */
.L_x_253:
[----:B------:R-:W-:Y:S05]  /*5eb0*/  BSYNC B1 ;  /* 0x0000000000017941 */ /* 0x000fea0003800000 */
.L_x_252:
        /* <DEDUP_REMOVED lines=8> */
.L_x_255:
[----:B------:R-:W-:Y:S05]  /*5f40*/  BSYNC B1 ;  /* 0x0000000000017941 */ /* 0x000fea0003800000 */
.L_x_254:
[----:B0----5:R-:W-:Y:S01]  /*5f50*/  FMUL R13, R25, R156 ;  /* 0x0000009c190d7220 */ /* 0x021fe20000400000 */
[----:B------:R-:W-:Y:S01]  /*5f60*/  ISETP.GT.AND P1, PT, R0, RZ, P0 ;  /* 0x000000ff0000720c */ /* 0x000fe20000724270 */
[----:B------:R-:W-:Y:S02]  /*5f70*/  BSSY B1, `(.L_x_256) ;  /* 0x0000005000017945 */ /* 0x000fe40003800000 */
[----:B------:R-:W-:-:S05]  /*5f80*/  FFMA R13, R136, R155, R13 ;  /* 0x0000009b880d7223 */ /* 0x000fca000000000d */
[----:B------:R0:W-:Y:S05]  /*5f90*/  @P3 STG.E desc[UR36][R4.64+0x380], R13 ;  /* 0x0003800d04003986 */ /* 0x0001ea000c101924 */
[----:B------:R-:W-:Y:S05]  /*5fa0*/  @!P1 BRA `(.L_x_257) ;  /* 0x0000000000049947 */ /* 0x000fea0003800000 */
[----:B------:R0:W5:Y:S02]  /*5fb0*/  LDG.E.LTC128B R25, desc[UR36][R6.64+0x384] ;  /* 0x0003842406197981 */ /* 0x000164000c1e1920 */
.L_x_257:
[----:B------:R-:W-:Y:S05]  /*5fc0*/  BSYNC B1 ;  /* 0x0000000000017941 */ /* 0x000fea0003800000 */
.L_x_256:
[----:B-----5:R-:W-:Y:S01]  /*5fd0*/  FMUL R12, R25, R156 ;  /* 0x0000009c190c7220 */ /* 0x020fe20000400000 */
[----:B------:R-:W-:Y:S01]  /*5fe0*/  ISETP.GT.AND P2, PT, R0, 0x8, P2 ;  /* 0x000000080000780c */ /* 0x000fe20001744270 */
[----:B------:R-:W-:Y:S02]  /*5ff0*/  BSSY B1, `(.L_x_258) ;  /* 0x0000005000017945 */ /* 0x000fe40003800000 */
[----:B------:R-:W-:-:S05]  /*6000*/  FFMA R137, R137, R155, R12 ;  /* 0x0000009b89897223 */ /* 0x000fca000000000c */
[----:B------:R0:W-:Y:S05]  /*6010*/  @P1 STG.E desc[UR36][R4.64+0x384], R137 ;  /* 0x0003848904001986 */ /* 0x0001ea000c101924 */
[----:B------:R-:W-:Y:S05]  /*6020*/  @!P2 BRA `(.L_x_259) ;  /* 0x000000000004a947 */ /* 0x000fea0003800000 */
[----:B------:R0:W5:Y:S02]  /*6030*/  LDG.E.LTC128B R25, desc[UR36][R8.64+0x380] ;  /* 0x0003802408197981 */ /* 0x000164000c1e1920 */
.L_x_259:
[----:B------:R-:W-:Y:S05]  /*6040*/  BSYNC B1 ;  /* 0x0000000000017941 */ /* 0x000fea0003800000 */
.L_x_258:
        /* <DEDUP_REMOVED lines=8> */
.L_x_261:
[----:B------:R-:W-:Y:S05]  /*60d0*/  BSYNC B1 ;  /* 0x0000000000017941 */ /* 0x000fea0003800000 */
.L_x_260:
        /* <DEDUP_REMOVED lines=8> */
.L_x_263:
[----:B------:R-:W-:Y:S05]  /*6160*/  BSYNC B1 ;  /* 0x0000000000017941 */ /* 0x000fea0003800000 */
.L_x_262:
[----:B0----5:R-:W-:Y:S01]  /*6170*/  FMUL R13, R25, R156 ;  /* 0x0000009c190d7220 */ /* 0x021fe20000400000 */
[----:B------:R-:W-:Y:S01]  /*6180*/  ISETP.GT.AND P0, PT, R0, RZ, P2 ;  /* 0x000000ff0000720c */ /* 0x000fe20001704270 */
[----:B------:R-:W-:Y:S02]  /*6190*/  BSSY B1, `(.L_x_264) ;  /* 0x0000005000017945 */ /* 0x000fe40003800000 */
[----:B------:R-:W-:-:S05]  /*61a0*/  FFMA R13, R140, R155, R13 ;  /* 0x0000009b8c0d7223 */ /* 0x000fca000000000d */
[----:B------:R0:W-:Y:S05]  /*61b0*/  @P3 STG.E desc[UR36][R4.64+0x3a0], R13 ;  /* 0x0003a00d04003986 */ /* 0x0001ea000c101924 */
[----:B------:R-:W-:Y:S05]  /*61c0*/  @!P0 BRA `(.L_x_265) ;  /* 0x0000000000048947 */ /* 0x000fea0003800000 */
[----:B------:R0:W5:Y:S02]  /*61d0*/  LDG.E.LTC128B R25, desc[UR36][R6.64+0x3a4] ;  /* 0x0003a42406197981 */ /* 0x000164000c1e1920 */
.L_x_265:
[----:B------:R-:W-:Y:S05]  /*61e0*/  BSYNC B1 ;  /* 0x0000000000017941 */ /* 0x000fea0003800000 */
.L_x_264:
[----:B-----5:R-:W-:Y:S01]  /*61f0*/  FMUL R12, R25, R156 ;  /* 0x0000009c190c7220 */ /* 0x020fe20000400000 */
[----:B------:R-:W-:Y:S01]  /*6200*/  ISETP.GT.AND P1, PT, R0, 0x8, P1 ;  /* 0x000000080000780c */ /* 0x000fe20000f24270 */
[----:B------:R-:W-:Y:S02]  /*6210*/  BSSY B1, `(.L_x_266) ;  /* 0x0000005000017945 */ /* 0x000fe40003800000 */
[----:B------:R-:W-:-:S05]  /*6220*/  FFMA R141, R141, R155, R12 ;  /* 0x0000009b8d8d7223 */ /* 0x000fca000000000c */
[----:B------:R0:W-:Y:S05]  /*6230*/  @P0 STG.E desc[UR36][R4.64+0x3a4], R141 ;  /* 0x0003a48d04000986 */ /* 0x0001ea000c101924 */
[----:B------:R-:W-:Y:S05]  /*6240*/  @!P1 BRA `(.L_x_267) ;  /* 0x0000000000049947 */ /* 0x000fea0003800000 */
[----:B------:R0:W5:Y:S02]  /*6250*/  LDG.E.LTC128B R25, desc[UR36][R8.64+0x3a0] ;  /* 0x0003a02408197981 */ /* 0x000164000c1e1920 */
.L_x_267:
[----:B------:R-:W-:Y:S05]  /*6260*/  BSYNC B1 ;  /* 0x0000000000017941 */ /* 0x000fea0003800000 */
.L_x_266:
        /* <DEDUP_REMOVED lines=8> */
.L_x_269:
[----:B------:R-:W-:Y:S05]  /*62f0*/  BSYNC B1 ;  /* 0x0000000000017941 */ /* 0x000fea0003800000 */
.L_x_268:
        /* <DEDUP_REMOVED lines=8> */
.L_x_271:
[----:B------:R-:W-:Y:S05]  /*6380*/  BSYNC B1 ;  /* 0x0000000000017941 */ /* 0x000fea0003800000 */
.L_x_270:
[----:B0----5:R-:W-:Y:S01]  /*6390*/  FMUL R13, R25, R156 ;  /* 0x0000009c190d7220 */ /* 0x021fe20000400000 */
[----:B------:R-:W-:Y:S01]  /*63a0*/  ISETP.GT.AND P2, PT, R0, RZ, P1 ;  /* 0x000000ff0000720c */ /* 0x000fe20000f44270 */
[----:B------:R-:W-:Y:S02]  /*63b0*/  BSSY B1, `(.L_x_272) ;  /* 0x0000005000017945 */ /* 0x000fe40003800000 */
[----:B------:R-:W-:-:S05]  /*63c0*/  FFMA R13, R144, R155, R13 ;  /* 0x0000009b900d7223 */ /* 0x000fca000000000d */
[----:B------:R0:W-:Y:S05]  /*63d0*/  @P3 STG.E desc[UR36][R4.64+0x3c0], R13 ;  /* 0x0003c00d04003986 */ /* 0x0001ea000c101924 */
[----:B------:R-:W-:Y:S05]  /*63e0*/  @!P2 BRA `(.L_x_273) ;  /* 0x000000000004a947 */ /* 0x000fea0003800000 */
[----:B------:R0:W5:Y:S02]  /*63f0*/  LDG.E.LTC128B R25, desc[UR36][R6.64+0x3c4] ;  /* 0x0003c42406197981 */ /* 0x000164000c1e1920 */
.L_x_273:
[----:B------:R-:W-:Y:S05]  /*6400*/  BSYNC B1 ;  /* 0x0000000000017941 */ /* 0x000fea0003800000 */
.L_x_272:
[----:B-----5:R-:W-:Y:S01]  /*6410*/  FMUL R12, R25, R156 ;  /* 0x0000009c190c7220 */ /* 0x020fe20000400000 */
[----:B------:R-:W-:Y:S01]  /*6420*/  ISETP.GT.AND P0, PT, R0, 0x8, P0 ;  /* 0x000000080000780c */ /* 0x000fe20000704270 */
[----:B------:R-:W-:Y:S02]  /*6430*/  BSSY B1, `(.L_x_274) ;  /* 0x0000005000017945 */ /* 0x000fe40003800000 */
[----:B------:R-:W-:-:S05]  /*6440*/  FFMA R145, R145, R155, R12 ;  /* 0x0000009b91917223 */ /* 0x000fca000000000c */
[----:B------:R0:W-:Y:S05]  /*6450*/  @P2 STG.E desc[UR36][R4.64+0x3c4], R145 ;  /* 0x0003c49104002986 */ /* 0x0001ea000c101924 */
[----:B------:R-:W-:Y:S05]  /*6460*/  @!P0 BRA `(.L_x_275) ;  /* 0x0000000000048947 */ /* 0x000fea0003800000 */
[----:B------:R0:W5:Y:S02]  /*6470*/  LDG.E.LTC128B R25, desc[UR36][R8.64+0x3c0] ;  /* 0x0003c02408197981 */ /* 0x000164000c1e1920 */
.L_x_275:
[----:B------:R-:W-:Y:S05]  /*6480*/  BSYNC B1 ;  /* 0x0000000000017941 */ /* 0x000fea0003800000 */
.L_x_274:
        /* <DEDUP_REMOVED lines=8> */
.L_x_277:
[----:B------:R-:W-:Y:S05]  /*6510*/  BSYNC B1 ;  /* 0x0000000000017941 */ /* 0x000fea0003800000 */
.L_x_276:
        /* <DEDUP_REMOVED lines=8> */
.L_x_279:
[----:B------:R-:W-:Y:S05]  /*65a0*/  BSYNC B1 ;  /* 0x0000000000017941 */ /* 0x000fea0003800000 */
.L_x_278:
[----:B-----5:R-:W-:Y:S01]  /*65b0*/  FMUL R3, R25, R156 ;  /* 0x0000009c19037220 */ /* 0x020fe20000400000 */
[----:B------:R-:W-:Y:S01]  /*65c0*/  ISETP.GT.AND P1, PT, R0, RZ, P0 ;  /* 0x000000ff0000720c */ /* 0x000fe20000724270 */
[----:B------:R-:W-:Y:S02]  /*65d0*/  BSSY B1, `(.L_x_280) ;  /* 0x0000005000017945 */ /* 0x000fe40003800000 */
[----:B------:R-:W-:-:S05]  /*65e0*/  FFMA R3, R148, R155, R3 ;  /* 0x0000009b94037223 */ /* 0x000fca0000000003 */
[----:B------:R0:W-:Y:S05]  /*65f0*/  @P3 STG.E desc[UR36][R4.64+0x3e0], R3 ;  /* 0x0003e00304003986 */ /* 0x0001ea000c101924 */
[----:B------:R-:W-:Y:S05]  /*6600*/  @!P1 BRA `(.L_x_281) ;  /* 0x0000000000049947 */ /* 0x000fea0003800000 */
[----:B------:R0:W5:Y:S02]  /*6610*/  LDG.E.LTC128B R25, desc[UR36][R6.64+0x3e4] ;  /* 0x0003e42406197981 */ /* 0x000164000c1e1920 */
.L_x_281:
[----:B------:R-:W-:Y:S05]  /*6620*/  BSYNC B1 ;  /* 0x0000000000017941 */ /* 0x000fea0003800000 */
.L_x_280:
[----:B0---45:R-:W-:Y:S01]  /*6630*/  FMUL R6, R25, R156 ;  /* 0x0000009c19067220 */ /* 0x031fe20000400000 */
[----:B------:R-:W-:Y:S01]  /*6640*/  ISETP.GT.AND P2, PT, R0, 0x8, P2 ;  /* 0x000000080000780c */ /* 0x000fe20001744270 */
[----:B------:R-:W-:Y:S02]  /*6650*/  BSSY B1, `(.L_x_282) ;  /* 0x0000005000017945 */ /* 0x000fe40003800000 */
[----:B------:R-:W-:-:S05]  /*6660*/  FFMA R149, R149, R155, R6 ;  /* 0x0000009b95957223 */ /* 0x000fca0000000006 */
[----:B------:R0:W-:Y:S05]  /*6670*/  @P1 STG.E desc[UR36][R4.64+0x3e4], R149 ;  /* 0x0003e49504001986 */ /* 0x0001ea000c101924 */
[----:B------:R-:W-:Y:S05]  /*6680*/  @!P2 BRA `(.L_x_283) ;  /* 0x000000000004a947 */ /* 0x000fea0003800000 */
[----:B------:R4:W5:Y:S02]  /*6690*/  LDG.E.LTC128B R25, desc[UR36][R8.64+0x3e0] ;  /* 0x0003e02408197981 */ /* 0x000964000c1e1920 */
.L_x_283:
[----:B------:R-:W-:Y:S05]  /*66a0*/  BSYNC B1 ;  /* 0x0000000000017941 */ /* 0x000fea0003800000 */
.L_x_282:
[----:B-----5:R-:W-:Y:S01]  /*66b0*/  FMUL R3, R25, R156 ;  /* 0x0000009c19037220 */ /* 0x020fe20000400000 */
[----:B01----:R-:W-:Y:S01]  /*66c0*/  @P2 IMAD.MOV.U32 R4, RZ, RZ, R10 ;  /* 0x000000ffff042224 */ /* 0x003fe200078e000a */
[----:B------:R-:W-:Y:S01]  /*66d0*/  ISETP.GT.AND P0, PT, R0, 0x8, P0 ;  /* 0x000000080000780c */ /* 0x000fe20000704270 */
[----:B------:R-:W-:Y:S02]  /*66e0*/  @P2 IMAD.MOV.U32 R5, RZ, RZ, R11 ;  /* 0x000000ffff052224 */ /* 0x000fe400078e000b */
[----:B------:R-:W-:Y:S01]  /*66f0*/  FFMA R3, R150, R155, R3 ;  /* 0x0000009b96037223 */ /* 0x000fe20000000003 */
[----:B------:R-:W-:Y:S04]  /*6700*/  BSSY B1, `(.L_x_284) ;  /* 0x0000004000017945 */ /* 0x000fe80003800000 */
[----:B------:R0:W-:Y:S05]  /*6710*/  @P2 STG.E desc[UR36][R4.64+0x3e0], R3 ;  /* 0x0003e00304002986 */ /* 0x0001ea000c101924 */
[----:B------:R-:W-:Y:S05]  /*6720*/  @!P0 BRA `(.L_x_285) ;  /* 0x0000000000048947 */ /* 0x000fea0003800000 */
[----:B------:R1:W5:Y:S02]  /*6730*/  LDG.E.LTC128B R25, desc[UR36][R8.64+0x3e4] ;  /* 0x0003e42408197981 */ /* 0x000364000c1e1920 */
.L_x_285:
[----:B------:R-:W-:Y:S05]  /*6740*/  BSYNC B1 ;  /* 0x0000000000017941 */ /* 0x000fea0003800000 */
.L_x_284:
[----:B-----5:R-:W-:-:S04]  /*6750*/  FMUL R0, R25, R156 ;  /* 0x0000009c19007220 */ /* 0x020fc80000400000 */
[----:B------:R-:W-:Y:S01]  /*6760*/  FFMA R151, R151, R155, R0 ;  /* 0x0000009b97977223 */ /* 0x000fe20000000000 */
[----:B------:R-:W-:Y:S06]  /*6770*/  @!P0 BRA `(.L_x_286) ;  /* 0x0000001c00208947 */ /* 0x000fec0003800000 */
[----:B------:R0:W-:Y:S01]  /*6780*/  STG.E desc[UR36][R10.64+0x3e4], R151 ;  /* 0x0003e4970a007986 */ /* 0x0001e2000c101924 */
[----:B------:R-:W-:Y:S05]  /*6790*/  BRA `(.L_x_286) ;  /* 0x0000001c00187947 */ /* 0x000fea0003800000 */
.L_x_33:
[----:B------:R-:W-:Y:S01]  /*67a0*/  ISETP.GT.AND P3, PT, R3, 0x1, PT ;  /* 0x000000010300780c */ /* 0x000fe20003f64270 */
[----:B------:R-:W-:Y:S01]  /*67b0*/  ULDC.64 UR4, c[0x0][0x5c0] ;  /* 0x0001700000047ab9 */ /* 0x000fe20000000a00 */
[-C--:B------:R-:W-:Y:S01]  /*67c0*/  FMUL R9, R24, R155.reuse ;  /* 0x0000009b18097220 */ /* 0x080fe20000400000 */
[----:B------:R-:W-:Y:S01]  /*67d0*/  LEA R4, P1, R162, UR4, 0x2 ;  /* 0x00000004a2047c11 */ /* 0x000fe2000f8210ff */
[-C--:B------:R-:W-:Y:S01]  /*67e0*/  FMUL R25, R25, R155.reuse ;  /* 0x0000009b19197220 */ /* 0x080fe20000400000 */
[----:B------:R-:W-:Y:S01]  /*67f0*/  ISETP.GT.AND P2, PT, R0, RZ, P3 ;  /* 0x000000ff0000720c */ /* 0x000fe20001f44270 */
[-C--:B------:R-:W-:Y:S01]  /*6800*/  FMUL R27, R27, R155.reuse ;  /* 0x0000009b1b1b7220 */ /* 0x080fe20000400000 */
[----:B------:R-:W-:Y:S01]  /*6810*/  LEA.HI.X R5, R162, UR5, R171, 0x2, P1 ;  /* 0x00000005a2057c11 */ /* 0x000fe200088f14ab */
[-C--:B------:R-:W-:Y:S01]  /*6820*/  FMUL R29, R29, R155.reuse ;  /* 0x0000009b1d1d7220 */ /* 0x080fe20000400000 */
[----:B------:R-:W-:Y:S01]  /*6830*/  ISETP.GT.AND P0, PT, R0, 0x8, P0 ;  /* 0x000000080000780c */ /* 0x000fe20000704270 */
[-C--:B------:R-:W-:Y:S01]  /*6840*/  FMUL R31, R31, R155.reuse ;  /* 0x0000009b1f1f7220 */ /* 0x080fe20000400000 */
[----:B------:R-:W-:Y:S01]  /*6850*/  ISETP.GT.AND P5, PT, R3, 0x8, PT ;  /* 0x000000080300780c */ /* 0x000fe20003fa4270 */
[----:B------:R0:W-:Y:S01]  /*6860*/  @P4 STG.E desc[UR36][R4.64], R9 ;  /* 0x0000000904004986 */ /* 0x0001e2000c101924 */
[C---:B------:R-:W-:Y:S01]  /*6870*/  SHF.L.U64.HI R11, R10.reuse, 0x5, R11 ;  /* 0x000000050a0b7819 */ /* 0x040fe2000001020b */
[-C--:B------:R-:W-:Y:S01]  /*6880*/  FMUL R33, R33, R155.reuse ;  /* 0x0000009b21217220 */ /* 0x080fe20000400000 */
[----:B------:R-:W-:Y:S01]  /*6890*/  LEA R6, P1, R10, R4, 0x5 ;  /* 0x000000040a067211 */ /* 0x000fe200078228ff */
[-C--:B------:R-:W-:Y:S01]  /*68a0*/  FMUL R35, R35, R155.reuse ;  /* 0x0000009b23237220 */ /* 0x080fe20000400000 */
[C---:B------:R-:W-:Y:S01]  /*68b0*/  ISETP.GT.AND P3, PT, R0.reuse, 0x8, P3 ;  /* 0x000000080000780c */ /* 0x040fe20001f64270 */
[----:B------:R-:W-:Y:S01]  /*68c0*/  @P2 STG.E desc[UR36][R4.64+0x4], R25 ;  /* 0x0000041904002986 */ /* 0x000fe2000c101924 */
[----:B------:R-:W-:Y:S01]  /*68d0*/  ISETP.GT.AND P4, PT, R3, 0x9, PT ;  /* 0x000000090300780c */ /* 0x000fe20003f84270 */
[----:B------:R-:W-:Y:S01]  /*68e0*/  IMAD.X R7, R11, 0x1, R5, P1 ;  /* 0x000000010b077824 */ /* 0x000fe200008e0605 */
[----:B------:R-:W-:Y:S01]  /*68f0*/  ISETP.GT.AND P2, PT, R0, RZ, P5 ;  /* 0x000000ff0000720c */ /* 0x000fe20002f44270 */
[-C--:B------:R-:W-:Y:S01]  /*6900*/  FMUL R11, R28, R155.reuse ;  /* 0x0000009b1c0b7220 */ /* 0x080fe20000400000 */
[----:B------:R-:W-:Y:S01]  /*6910*/  ISETP.GT.AND P1, PT, R0, RZ, P4 ;  /* 0x000000ff0000720c */ /* 0x000fe20002724270 */
[-C--:B0-----:R-:W-:Y:S01]  /*6920*/  FMUL R9, R26, R155.reuse ;  /* 0x0000009b1a097220 */ /* 0x081fe20000400000 */
[C---:B------:R-:W-:Y:S01]  /*6930*/  ISETP.GT.AND P4, PT, R0.reuse, 0x8, P4 ;  /* 0x000000080000780c */ /* 0x040fe20002784270 */
[-C--:B------:R-:W-:Y:S01]  /*6940*/  FMUL R37, R37, R155.reuse ;  /* 0x0000009b25257220 */ /* 0x080fe20000400000 */
[-C--:B------:R-:W-:Y:S01]  /*6950*/  FMUL R39, R39, R155.reuse ;  /* 0x0000009b27277220 */ /* 0x080fe20000400000 */
[-C--:B------:R-:W-:Y:S01]  /*6960*/  FMUL R41, R41, R155.reuse ;  /* 0x0000009b29297220 */ /* 0x080fe20000400000 */
[----:B------:R0:W-:Y:S01]  /*6970*/  @P0 STG.E desc[UR36][R6.64], R9 ;  /* 0x0000000906000986 */ /* 0x0001e2000c101924 */
[C---:B------:R-:W-:Y:S01]  /*6980*/  ISETP.GT.AND P0, PT, R0.reuse, 0x8, P5 ;  /* 0x000000080000780c */ /* 0x040fe20002f04270 */
[-C--:B------:R-:W-:Y:S01]  /*6990*/  FMUL R43, R43, R155.reuse ;  /* 0x0000009b2b2b7220 */ /* 0x080fe20000400000 */
[C---:B------:R-:W-:Y:S01]  /*69a0*/  ISETP.GT.AND P5, PT, R3.reuse, 0x10, PT ;  /* 0x000000100300780c */ /* 0x040fe20003fa4270 */
[----:B------:R-:W-:Y:S01]  /*69b0*/  @P3 STG.E desc[UR36][R6.64+0x4], R27 ;  /* 0x0000041b06003986 */ /* 0x000fe2000c101924 */
[----:B------:R-:W-:Y:S01]  /*69c0*/  ISETP.GT.AND P3, PT, R3, 0x11, PT ;  /* 0x000000110300780c */ /* 0x000fe20003f64270 */
[-C--:B------:R-:W-:Y:S01]  /*69d0*/  FMUL R45, R45, R155.reuse ;  /* 0x0000009b2d2d7220 */ /* 0x080fe20000400000 */
[-C--:B------:R-:W-:Y:S01]  /*69e0*/  FMUL R47, R47, R155.reuse ;  /* 0x0000009b2f2f7220 */ /* 0x080fe20000400000 */
[----:B------:R1:W-:Y:S01]  /*69f0*/  @P2 STG.E desc[UR36][R4.64+0x20], R11 ;  /* 0x0000200b04002986 */ /* 0x0003e2000c101924 */
[----:B------:R-:W-:Y:S01]  /*6a00*/  ISETP.GT.AND P2, PT, R0, RZ, P5 ;  /* 0x000000ff0000720c */ /* 0x000fe20002f44270 */
[-C--:B------:R-:W-:Y:S01]  /*6a10*/  FMUL R49, R49, R155.reuse ;  /* 0x0000009b31317220 */ /* 0x080fe20000400000 */
[-C--:B------:R-:W-:Y:S01]  /*6a20*/  FMUL R51, R51, R155.reuse ;  /* 0x0000009b33337220 */ /* 0x080fe20000400000 */
[----:B------:R-:W-:Y:S01]  /*6a30*/  @P1 STG.E desc[UR36][R4.64+0x24], R29 ;  /* 0x0000241d04001986 */ /* 0x000fe2000c101924 */
[-C--:B0-----:R-:W-:Y:S01]  /*6a40*/  FMUL R9, R30, R155.reuse ;  /* 0x0000009b1e097220 */ /* 0x081fe20000400000 */
[C---:B------:R-:W-:Y:S01]  /*6a50*/  ISETP.GT.AND P1, PT, R0.reuse, RZ, P3 ;  /* 0x000000ff0000720c */ /* 0x040fe20001f24270 */
[-C--:B------:R-:W-:Y:S01]  /*6a60*/  FMUL R53, R53, R155.reuse ;  /* 0x0000009b35357220 */ /* 0x080fe20000400000 */
[C---:B------:R-:W-:Y:S01]  /*6a70*/  ISETP.GT.AND P3, PT, R0.reuse, 0x8, P3 ;  /* 0x000000080000780c */ /* 0x040fe20001f64270 */
[-C--:B------:R-:W-:Y:S01]  /*6a80*/  FMUL R55, R55, R155.reuse ;  /* 0x0000009b37377220 */ /* 0x080fe20000400000 */
[----:B------:R0:W-:Y:S01]  /*6a90*/  @P0 STG.E desc[UR36][R6.64+0x20], R9 ;  /* 0x0000200906000986 */ /* 0x0001e2000c101924 */
[----:B------:R-:W-:Y:S01]  /*6aa0*/  ISETP.GT.AND P0, PT, R0, 0x8, P5 ;  /* 0x000000080000780c */ /* 0x000fe20002f04270 */
[-C--:B-1----:R-:W-:Y:S01]  /*6ab0*/  FMUL R11, R32, R155.reuse ;  /* 0x0000009b200b7220 */ /* 0x082fe20000400000 */
        /* <DEDUP_REMOVED lines=143> */
[----:B-1----:R-:W-:Y:S01]  /*73b0*/  FMUL R11, R64, R155 ;  /* 0x0000009b400b7220 */ /* 0x002fe20000400000 */
[C---:B------:R-:W-:Y:S01]  /*73c0*/  ISETP.GT.AND P5, PT, R3.reuse, 0x58, PT ;  /* 0x000000580300780c */ /* 0x040fe20003fa4270 */
[----:B------:R-:W-:Y:S01]  /*73d0*/  @P4 STG.E desc[UR36][R6.64+0x124], R63 ;  /* 0x0001243f06004986 */ /* 0x000fe2000c101924 */
[----:B------:R-:W-:-:S03]  /*73e0*/  ISETP.GT.AND P4, PT, R3, 0x59, PT ;  /* 0x000000590300780c */ /* 0x000fc60003f84270 */
[----:B------:R1:W-:Y:S01]  /*73f0*/  @P2 STG.E desc[UR36][R4.64+0x140], R11 ;  /* 0x0001400b04002986 */ /* 0x0003e2000c101924 */
[----:B------:R-:W-:-:S03]  /*7400*/  ISETP.GT.AND P2, PT, R0, RZ, P5 ;  /* 0x000000ff0000720c */ /* 0x000fc60002f44270 */
[----:B------:R-:W-:Y:S01]  /*7410*/  @P1 STG.E desc[UR36][R4.64+0x144], R65 ;  /* 0x0001444104001986 */ /* 0x000fe2000c101924 */
[-C--:B0-----:R-:W-:Y:S01]  /*7420*/  FMUL R9, R66, R155.reuse ;  /* 0x0000009b42097220 */ /* 0x081fe20000400000 */
[C---:B------:R-:W-:Y:S02]  /*7430*/  ISETP.GT.AND P1, PT, R0.reuse, RZ, P4 ;  /* 0x000000ff0000720c */ /* 0x040fe40002724270 */
[C---:B------:R-:W-:Y:S02]  /*7440*/  ISETP.GT.AND P4, PT, R0.reuse, 0x8, P4 ;  /* 0x000000080000780c */ /* 0x040fe40002784270 */
        /* <DEDUP_REMOVED lines=93> */
[----:B------:R-:W-:Y:S01]  /*7a20*/  ISETP.GT.AND P1, PT, R0, RZ, P4 ;  /* 0x000000ff0000720c */ /* 0x000fe20002724270 */
[----:B0-----:R-:W-:Y:S01]  /*7a30*/  FMUL R9, R98, R155 ;  /* 0x0000009b62097220 */ /* 0x001fe20000400000 */
[----:B------:R-:W-:-:S04]  /*7a40*/  ISETP.GT.AND P4, PT, R0, 0x8, P4 ;  /* 0x000000080000780c */ /* 0x000fc80002784270 */
[----:B------:R0:W-:Y:S01]  /*7a50*/  @P0 STG.E desc[UR36][R6.64+0x240], R9 ;  /* 0x0002400906000986 */ /* 0x0001e2000c101924 */
[----:B-1----:R-:W-:Y:S01]  /*7a60*/  FMUL R11, R100, R155 ;  /* 0x0000009b640b7220 */ /* 0x002fe20000400000 */
[----:B------:R-:W-:Y:S02]  /*7a70*/  ISETP.GT.AND P0, PT, R0, 0x8, P5 ;  /* 0x000000080000780c */ /* 0x000fe40002f04270 */
[----:B------:R-:W-:Y:S01]  /*7a80*/  @P3 STG.E desc[UR36][R6.64+0x244], R99 ;  /* 0x0002446306003986 */ /* 0x000fe2000c101924 */
[----:B------:R-:W-:-:S03]  /*7a90*/  ISETP.GT.AND P5, PT, R3, 0xa0, PT ;  /* 0x000000a00300780c */ /* 0x000fc60003fa4270 */
[----:B------:R1:W-:Y:S01]  /*7aa0*/  @P2 STG.E desc[UR36][R4.64+0x260], R11 ;  /* 0x0002600b04002986 */ /* 0x0003e2000c101924 */
[----:B------:R-:W-:Y:S02]  /*7ab0*/  ISETP.GT.AND P2, PT, R3, 0xa1, PT ;  /* 0x000000a10300780c */ /* 0x000fe40003f44270 */
[C---:B------:R-:W-:Y:S01]  /*7ac0*/  ISETP.GT.AND P3, PT, R0.reuse, RZ, P5 ;  /* 0x000000ff0000720c */ /* 0x040fe20002f64270 */
[----:B------:R-:W-:Y:S01]  /*7ad0*/  @P1 STG.E desc[UR36][R4.64+0x264], R101 ;  /* 0x0002646504001986 */ /* 0x000fe2000c101924 */
[----:B------:R-:W-:Y:S01]  /*7ae0*/  ISETP.GT.AND P1, PT, R0, RZ, P2 ;  /* 0x000000ff0000720c */ /* 0x000fe20001724270 */
[----:B0-----:R-:W-:Y:S01]  /*7af0*/  FMUL R9, R102, R155 ;  /* 0x0000009b66097220 */ /* 0x001fe20000400000 */
[----:B------:R-:W-:-:S04]  /*7b00*/  ISETP.GT.AND P2, PT, R0, 0x8, P2 ;  /* 0x000000080000780c */ /* 0x000fc80001744270 */
[----:B------:R0:W-:Y:S01]  /*7b10*/  @P0 STG.E desc[UR36][R6.64+0x260], R9 ;  /* 0x0002600906000986 */ /* 0x0001e2000c101924 */
[----:B-1----:R-:W-:Y:S01]  /*7b20*/  FMUL R11, R104, R155 ;  /* 0x0000009b680b7220 */ /* 0x002fe20000400000 */
[----:B------:R-:W-:Y:S02]  /*7b30*/  ISETP.GT.AND P0, PT, R0, 0x8, P5 ;  /* 0x000000080000780c */ /* 0x000fe40002f04270 */
[----:B------:R-:W-:Y:S04]  /*7b40*/  @P4 STG.E desc[UR36][R6.64+0x264], R103 ;  /* 0x0002646706004986 */ /* 0x000fe8000c101924 */
[----:B------:R1:W-:Y:S01]  /*7b50*/  @P3 STG.E desc[UR36][R4.64+0x280], R11 ;  /* 0x0002800b04003986 */ /* 0x0003e2000c101924 */
[----:B------:R-:W-:-:S03]  /*7b60*/  ISETP.GT.AND P3, PT, R3, 0xa8, PT ;  /* 0x000000a80300780c */ /* 0x000fc60003f64270 */
[----:B------:R-:W-:Y:S01]  /*7b70*/  @P1 STG.E desc[UR36][R4.64+0x284], R105 ;  /* 0x0002846904001986 */ /* 0x000fe2000c101924 */
[----:B------:R-:W-:Y:S01]  /*7b80*/  ISETP.GT.AND P1, PT, R3, 0xa9, PT ;  /* 0x000000a90300780c */ /* 0x000fe20003f24270 */
[-C--:B0-----:R-:W-:Y:S01]  /*7b90*/  FMUL R9, R106, R155.reuse ;  /* 0x0000009b6a097220 */ /* 0x081fe20000400000 */
[C---:B------:R-:W-:Y:S02]  /*7ba0*/  ISETP.GT.AND P5, PT, R0.reuse, RZ, P3 ;  /* 0x000000ff0000720c */ /* 0x040fe40001fa4270 */
[----:B------:R-:W-:Y:S02]  /*7bb0*/  ISETP.GT.AND P4, PT, R0, RZ, P1 ;  /* 0x000000ff0000720c */ /* 0x000fe40000f84270 */
[----:B------:R0:W-:Y:S01]  /*7bc0*/  @P0 STG.E desc[UR36][R6.64+0x280], R9 ;  /* 0x0002800906000986 */ /* 0x0001e2000c101924 */
[----:B-1----:R-:W-:Y:S01]  /*7bd0*/  FMUL R11, R108, R155 ;  /* 0x0000009b6c0b7220 */ /* 0x002fe20000400000 */
[C---:B------:R-:W-:Y:S02]  /*7be0*/  ISETP.GT.AND P3, PT, R0.reuse, 0x8, P3 ;  /* 0x000000080000780c */ /* 0x040fe40001f64270 */
[----:B------:R-:W-:Y:S01]  /*7bf0*/  @P2 STG.E desc[UR36][R6.64+0x284], R107 ;  /* 0x0002846b06002986 */ /* 0x000fe2000c101924 */
[----:B------:R-:W-:-:S02]  /*7c00*/  ISETP.GT.AND P1, PT, R0, 0x8, P1 ;  /* 0x000000080000780c */ /* 0x000fc40000f24270 */
[C---:B------:R-:W-:Y:S02]  /*7c10*/  ISETP.GT.AND P0, PT, R3.reuse, 0xb0, PT ;  /* 0x000000b00300780c */ /* 0x040fe40003f04270 */
[C---:B------:R-:W-:Y:S01]  /*7c20*/  ISETP.GT.AND P2, PT, R3.reuse, 0xb1, PT ;  /* 0x000000b10300780c */ /* 0x040fe20003f44270 */
[----:B------:R1:W-:Y:S01]  /*7c30*/  @P5 STG.E desc[UR36][R4.64+0x2a0], R11 ;  /* 0x0002a00b04005986 */ /* 0x0003e2000c101924 */
[----:B------:R-:W-:Y:S01]  /*7c40*/  ISETP.GT.AND P5, PT, R0, RZ, P0 ;  /* 0x000000ff0000720c */ /* 0x000fe200007a4270 */
[-C--:B0-----:R-:W-:Y:S01]  /*7c50*/  FMUL R9, R110, R155.reuse ;  /* 0x0000009b6e097220 */ /* 0x081fe20000400000 */
[C---:B------:R-:W-:Y:S01]  /*7c60*/  ISETP.GT.AND P0, PT, R0.reuse, 0x8, P0 ;  /* 0x000000080000780c */ /* 0x040fe20000704270 */
[----:B------:R-:W-:Y:S01]  /*7c70*/  @P4 STG.E desc[UR36][R4.64+0x2a4], R109 ;  /* 0x0002a46d04004986 */ /* 0x000fe2000c101924 */
[C---:B------:R-:W-:Y:S02]  /*7c80*/  ISETP.GT.AND P4, PT, R0.reuse, RZ, P2 ;  /* 0x000000ff0000720c */ /* 0x040fe40001784270 */
[----:B------:R-:W-:Y:S01]  /*7c90*/  ISETP.GT.AND P2, PT, R0, 0x8, P2 ;  /* 0x000000080000780c */ /* 0x000fe20001744270 */
[----:B------:R0:W-:Y:S01]  /*7ca0*/  @P3 STG.E desc[UR36][R6.64+0x2a0], R9 ;  /* 0x0002a00906003986 */ /* 0x0001e2000c101924 */
[----:B------:R-:W-:Y:S01]  /*7cb0*/  ISETP.GT.AND P3, PT, R3, 0xb9, PT ;  /* 0x000000b90300780c */ /* 0x000fe20003f64270 */
[----:B-1----:R-:W-:-:S02]  /*7cc0*/  FMUL R11, R112, R155 ;  /* 0x0000009b700b7220 */ /* 0x002fc40000400000 */
[----:B------:R-:W-:Y:S01]  /*7cd0*/  @P1 STG.E desc[UR36][R6.64+0x2a4], R111 ;  /* 0x0002a46f06001986 */ /* 0x000fe2000c101924 */
[----:B------:R-:W-:-:S03]  /*7ce0*/  ISETP.GT.AND P1, PT, R3, 0xb8, PT ;  /* 0x000000b80300780c */ /* 0x000fc60003f24270 */
[----:B------:R1:W-:Y:S01]  /*7cf0*/  @P5 STG.E desc[UR36][R4.64+0x2c0], R11 ;  /* 0x0002c00b04005986 */ /* 0x0003e2000c101924 */
[----:B------:R-:W-:Y:S01]  /*7d00*/  ISETP.GT.AND P5, PT, R0, RZ, P1 ;  /* 0x000000ff0000720c */ /* 0x000fe20000fa4270 */
[-C--:B0-----:R-:W-:Y:S02]  /*7d10*/  FMUL R9, R114, R155.reuse ;  /* 0x0000009b72097220 */ /* 0x081fe40000400000 */
[----:B------:R-:W-:Y:S01]  /*7d20*/  @P4 STG.E desc[UR36][R4.64+0x2c4], R113 ;  /* 0x0002c47104004986 */ /* 0x000fe2000c101924 */
[C---:B------:R-:W-:Y:S02]  /*7d30*/  ISETP.GT.AND P4, PT, R0.reuse, RZ, P3 ;  /* 0x000000ff0000720c */ /* 0x040fe40001f84270 */
[C---:B------:R-:W-:Y:S01]  /*7d40*/  ISETP.GT.AND P1, PT, R0.reuse, 0x8, P1 ;  /* 0x000000080000780c */ /* 0x040fe20000f24270 */
[----:B------:R0:W-:Y:S01]  /*7d50*/  @P0 STG.E desc[UR36][R6.64+0x2c0], R9 ;  /* 0x0002c00906000986 */ /* 0x0001e2000c101924 */
[C---:B------:R-:W-:Y:S02]  /*7d60*/  ISETP.GT.AND P0, PT, R3.reuse, 0xc0, PT ;  /* 0x000000c00300780c */ /* 0x040fe40003f04270 */
[----:B------:R-:W-:Y:S01]  /*7d70*/  ISETP.GT.AND P3, PT, R0, 0x8, P3 ;  /* 0x000000080000780c */ /* 0x000fe20001f64270 */
[----:B-1----:R-:W-:Y:S01]  /*7d80*/  FMUL R11, R116, R155 ;  /* 0x0000009b740b7220 */ /* 0x002fe20000400000 */
        /* <DEDUP_REMOVED lines=69> */
[----:B------:R-:W-:Y:S02]  /*81e0*/  ISETP.GT.AND P3, PT, R0, 0x8, P3 ;  /* 0x000000080000780c */ /* 0x000fe40001f64270 */
[C---:B------:R-:W-:Y:S01]  /*81f0*/  ISETP.GT.AND P0, PT, R3.reuse, 0xf0, PT ;  /* 0x000000f00300780c */ /* 0x040fe20003f04270 */
        /* <DEDUP_REMOVED lines=12> */
[-C--:B-1----:R-:W-:Y:S01]  /*82c0*/  FMUL R11, R144, R155.reuse ;  /* 0x0000009b900b7220 */ /* 0x082fe20000400000 */
[----:B------:R-:W-:Y:S01]  /*82d0*/  @P3 STG.E desc[UR36][R6.64+0x3a4], R143 ;  /* 0x0003a48f06003986 */ /* 0x000fe2000c101924 */
[----:B------:R-:W-:Y:S01]  /*82e0*/  ISETP.GT.AND P3, PT, R3, 0xf8, PT ;  /* 0x000000f80300780c */ /* 0x000fe20003f64270 */
[----:B------:R-:W-:-:S02]  /*82f0*/  FMUL R3, R146, R155 ;  /* 0x0000009b92037220 */ /* 0x000fc40000400000 */
[----:B------:R1:W-:Y:S01]  /*8300*/  @P5 STG.E desc[UR36][R4.64+0x3c0], R11 ;  /* 0x0003c00b04005986 */ /* 0x0003e2000c101924 */
[C---:B------:R-:W-:Y:S02]  /*8310*/  ISETP.GT.AND P5, PT, R0.reuse, RZ, P3 ;  /* 0x000000ff0000720c */ /* 0x040fe40001fa4270 */
[C---:B------:R-:W-:Y:S01]  /*8320*/  ISETP.GT.AND P3, PT, R0.reuse, 0x8, P3 ;  /* 0x000000080000780c */ /* 0x040fe20001f64270 */
[----:B------:R-:W-:Y:S01]  /*8330*/  @P4 STG.E desc[UR36][R4.64+0x3c4], R145 ;  /* 0x0003c49104004986 */ /* 0x000fe2000c101924 */
[----:B------:R-:W-:Y:S01]  /*8340*/  ISETP.GT.AND P4, PT, R0, RZ, P1 ;  /* 0x000000ff0000720c */ /* 0x000fe20000f84270 */
[-C--:B0-----:R-:W-:Y:S01]  /*8350*/  FMUL R9, R148, R155.reuse ;  /* 0x0000009b94097220 */ /* 0x081fe20000400000 */
[----:B------:R-:W-:Y:S01]  /*8360*/  ISETP.GT.AND P1, PT, R0, 0x8, P1 ;  /* 0x000000080000780c */ /* 0x000fe20000f24270 */
[----:B------:R-:W-:Y:S04]  /*8370*/  @P0 STG.E desc[UR36][R6.64+0x3c0], R3 ;  /* 0x0003c00306000986 */ /* 0x000fe8000c101924 */
[----:B------:R-:W-:Y:S01]  /*8380*/  @P2 STG.E desc[UR36][R6.64+0x3c4], R147 ;  /* 0x0003c49306002986 */ /* 0x000fe2000c101924 */
[----:B-1----:R-:W-:-:S03]  /*8390*/  FMUL R11, R150, R155 ;  /* 0x0000009b960b7220 */ /* 0x002fc60000400000 */
[----:B------:R-:W-:Y:S04]  /*83a0*/  @P5 STG.E desc[UR36][R4.64+0x3e0], R9 ;  /* 0x0003e00904005986 */ /* 0x000fe8000c101924 */
[----:B------:R0:W-:Y:S02]  /*83b0*/  @P4 STG.E desc[UR36][R4.64+0x3e4], R149 ;  /* 0x0003e49504004986 */ /* 0x0001e4000c101924 */
[----:B0-----:R-:W-:Y:S02]  /*83c0*/  @P3 IMAD.MOV.U32 R4, RZ, RZ, R6 ;  /* 0x000000ffff043224 */ /* 0x001fe400078e0006 */
[----:B------:R-:W-:-:S05]  /*83d0*/  @P3 IMAD.MOV.U32 R5, RZ, RZ, R7 ;  /* 0x000000ffff053224 */ /* 0x000fca00078e0007 */
[----:B------:R0:W-:Y:S04]  /*83e0*/  @P3 STG.E desc[UR36][R4.64+0x3e0], R11 ;  /* 0x0003e00b04003986 */ /* 0x0001e8000c101924 */
[----:B------:R0:W-:Y:S02]  /*83f0*/  @P1 STG.E desc[UR36][R6.64+0x3e4], R151 ;  /* 0x0003e49706001986 */ /* 0x0001e4000c101924 */
.L_x_286:
[----:B------:R-:W-:Y:S05]  /*8400*/  BSYNC B0 ;  /* 0x0000000000007941 */ /* 0x000fea0003800000 */
.L_x_32:
[----:B------:R-:W-:Y:S01]  /*8410*/  ULDC UR4, c[0x0][0xc] ;  /* 0x0000030000047ab9 */ /* 0x000fe20000000800 */
[----:B------:R-:W-:Y:S01]  /*8420*/  ULDC UR5, c[0x0][0x10] ;  /* 0x0000040000057ab9 */ /* 0x000fe20000000800 */
[----:B0-----:R-:W0:Y:S01]  /*8430*/  LDC R3, c[0x0][0x14] ;  /* 0x00000500ff037b82 */ /* 0x001e220000000800 */
[----:B------:R-:W-:Y:S01]  /*8440*/  UIMAD.WIDE.U32 UR4, UR4, UR5, URZ ;  /* 0x00000005040472a5 */ /* 0x000fe2000f8e003f */
[----:B------:R-:W-:Y:S01]  /*8450*/  PRMT R0, RZ, 0x7610, R0 ;  /* 0x00007610ff007816 */ /* 0x000fe20000000000 */
[----:B------:R-:W-:Y:S02]  /*8460*/  IMAD.MOV.U32 R153, RZ, RZ, -0x1 ;  /* 0xffffffffff997424 */ /* 0x000fe400078e00ff */
[----:B------:R-:W-:Y:S02]  /*8470*/  IMAD.MOV.U32 R23, RZ, RZ, -0x1 ;  /* 0xffffffffff177424 */ /* 0x000fe400078e00ff */
[----:B0-----:R-:W-:-:S04]  /*8480*/  IMAD.WIDE.U32 R16, R3, UR4, R16 ;  /* 0x0000000403107c25 */ /* 0x001fc8000f8e0010 */
[----:B------:R-:W-:Y:S01]  /*8490*/  IMAD R3, R3, UR5, RZ ;  /* 0x0000000503037c24 */ /* 0x000fe2000f8e02ff */
[----:B------:R-:W-:Y:S02]  /*84a0*/  ULDC.64 UR4, c[0x0][0x650] ;  /* 0x0001940000047ab9 */ /* 0x000fe40000000a00 */
[----:B------:R-:W-:Y:S01]  /*84b0*/  ISETP.GE.U32.AND P0, PT, R16, UR4, PT ;  /* 0x0000000410007c0c */ /* 0x000fe2000bf06070 */
[----:B------:R-:W-:-:S05]  /*84c0*/  IMAD.IADD R17, R17, 0x1, R3 ;  /* 0x0000000111117824 */ /* 0x000fca00078e0203 */
[----:B------:R-:W-:-:S13]  /*84d0*/  ISETP.GE.U32.AND.EX P0, PT, R17, UR5, PT, P0 ;  /* 0x0000000511007c0c */ /* 0x000fda000bf06100 */
[----:B------:R-:W-:Y:S05]  /*84e0*/  @P0 BRA `(.L_x_287) ;  /* 0x0000000400640947 */ /* 0x000fea0003800000 */
[----:B------:R-:W0:Y:S01]  /*84f0*/  S2R R12, SR_CTAID.X ;  /* 0x00000000000c7919 */ /* 0x000e220000002500 */
[----:B---3--:R-:W3:Y:S01]  /*8500*/  LDC.64 R10, c[0x0][0x628] ;  /* 0x00018a00ff0a7b82 */ /* 0x008ee20000000a00 */
[----:B------:R-:W-:Y:S01]  /*8510*/  ULDC UR4, c[0x0][0x150] ;  /* 0x0000540000047ab9 */ /* 0x000fe20000000800 */
[----:B-12-4-:R-:W-:Y:S01]  /*8520*/  IMAD.MOV.U32 R8, RZ, RZ, R16 ;  /* 0x000000ffff087224 */ /* 0x016fe200078e0010 */
[----:B------:R-:W1:Y:S01]  /*8530*/  S2R R24, SR_CTAID.Y ;  /* 0x0000000000187919 */ /* 0x000e620000002600 */
[----:B------:R-:W-:-:S04]  /*8540*/  IMAD.MOV.U32 R9, RZ, RZ, R17 ;  /* 0x000000ffff097224 */ /* 0x000fc800078e0011 */
[----:B------:R-:W2:Y:S08]  /*8550*/  LDC R21, c[0x0][0x144] ;  /* 0x00005100ff157b82 */ /* 0x000eb00000000800 */
[----:B------:R-:W4:Y:S08]  /*8560*/  LDC R0, c[0x0][0x630] ;  /* 0x00018c00ff007b82 */ /* 0x000f300000000800 */
[----:B------:R-:W1:Y:S01]  /*8570*/  LDC.64 R14, c[0x0][0x620] ;  /* 0x00018800ff0e7b82 */ /* 0x000e620000000a00 */
[----:B---3--:R-:W-:-:S04]  /*8580*/  ISETP.NE.U32.AND P0, PT, R10, RZ, PT ;  /* 0x000000ff0a00720c */ /* 0x008fc80003f05070 */
[----:B------:R-:W-:Y:S02]  /*8590*/  ISETP.NE.AND.EX P0, PT, R11, RZ, PT, P0 ;  /* 0x000000ff0b00720c */ /* 0x000fe40003f05300 */
[----:B0-----:R-:W-:-:S05]  /*85a0*/  I2FP.F32.U32 R3, R12 ;  /* 0x0000000c00037245 */ /* 0x001fca0000201000 */
[----:B------:R-:W-:-:S04]  /*85b0*/  FMUL R3, R3, UR4 ;  /* 0x0000000403037c20 */ /* 0x000fc80008400000 */
[----:B------:R0:W3:Y:S02]  /*85c0*/  F2I.U32.TRUNC.NTZ R20, R3 ;  /* 0x0000000300147305 */ /* 0x0000e4000020f000 */
[----:B--2-4-:R-:W-:Y:S05]  /*85d0*/  @!P0 BRA `(.L_x_288) ;  /* 0x0000000000288947 */ /* 0x014fea0003800000 */
[----:B0-----:R-:W0:Y:S02]  /*85e0*/  LDC R3, c[0x0][0x634] ;  /* 0x00018d00ff037b82 */ /* 0x001e240000000800 */
        /* <DEDUP_REMOVED lines=9> */
.L_x_288:
[----:B------:R-:W2:Y:S01]  /*8680*/  LDC.64 R28, c[0x0][0x640] ;  /* 0x00019000ff1c7b82 */ /* 0x000ea20000000a00 */
[-CC-:B------:R-:W-:Y:S01]  /*8690*/  SHF.R.U64 R23, R8, R0.reuse, R9.reuse ;  /* 0x0000000008177219 */ /* 0x180fe20000001209 */
[----:B---3--:R-:W-:Y:S01]  /*86a0*/  IMAD.MOV R20, RZ, RZ, -R20 ;  /* 0x000000ffff147224 */ /* 0x008fe200078e0a14 */
[----:B------:R-:W-:Y:S01]  /*86b0*/  SHF.R.U32.HI R0, RZ, R0, R9 ;  /* 0x00000000ff007219 */ /* 0x000fe20000011609 */
[----:B------:R-:W-:Y:S01]  /*86c0*/  ULDC UR4, c[0x0][0x154] ;  /* 0x0000550000047ab9 */ /* 0x000fe20000000800 */
[----:B0-----:R-:W-:Y:S01]  /*86d0*/  IADD3 R3, P0, RZ, -R23, RZ ;  /* 0x80000017ff037210 */ /* 0x001fe20007f1e0ff */
[----:B------:R-:W-:Y:S02]  /*86e0*/  IMAD R21, R21, R20, R12 ;  /* 0x0000001415157224 */ /* 0x000fe400078e020c */
[----:B------:R-:W0:Y:S01]  /*86f0*/  LDC R6, c[0x0][0x618] ;  /* 0x00018600ff067b82 */ /* 0x000e220000000800 */
[----:B------:R-:W-:Y:S02]  /*8700*/  IMAD.MOV.U32 R7, RZ, RZ, 0x1 ;  /* 0x00000001ff077424 */ /* 0x000fe400078e00ff */
[----:B------:R-:W-:-:S04]  /*8710*/  IMAD.X R5, RZ, RZ, ~R0, P0 ;  /* 0x000000ffff057224 */ /* 0x000fc800000e0e00 */
[-C--:B-1----:R-:W-:Y:S01]  /*8720*/  IMAD R0, R5, R14.reuse, RZ ;  /* 0x0000000e05007224 */ /* 0x082fe200078e02ff */
[----:B------:R-:W1:Y:S01]  /*8730*/  LDC R8, c[0x0][0x608] ;  /* 0x00018200ff087b82 */ /* 0x000e620000000800 */
[----:B------:R-:W-:-:S04]  /*8740*/  IMAD.WIDE.U32 R4, R3, R14, R16 ;  /* 0x0000000e03047225 */ /* 0x000fc800078e0010 */
[----:B------:R-:W-:Y:S01]  /*8750*/  IMAD R3, R3, R15, R0 ;  /* 0x0000000f03037224 */ /* 0x000fe200078e0200 */
[----:B------:R-:W-:Y:S02]  /*8760*/  I2FP.F32.U32 R0, R24 ;  /* 0x0000001800007245 */ /* 0x000fe40000201000 */
[----:B------:R-:W3:Y:S01]  /*8770*/  LDC R26, c[0x0][0x658] ;  /* 0x00019600ff1a7b82 */ /* 0x000ee20000000800 */
[----:B------:R-:W-:Y:S01]  /*8780*/  IMAD.IADD R3, R5, 0x1, R3 ;  /* 0x0000000105037824 */ /* 0x000fe200078e0203 */
[----:B--2---:R-:W-:Y:S01]  /*8790*/  ISETP.NE.U32.AND P0, PT, R28, RZ, PT ;  /* 0x000000ff1c00720c */ /* 0x004fe20003f05070 */
[----:B------:R-:W-:Y:S01]  /*87a0*/  FMUL R0, R0, UR4 ;  /* 0x0000000400007c20 */ /* 0x000fe20008400000 */
[----:B------:R-:W-:Y:S02]  /*87b0*/  IMAD.MOV.U32 R5, RZ, RZ, -0x1 ;  /* 0xffffffffff057424 */ /* 0x000fe400078e00ff */
[----:B------:R-:W-:Y:S01]  /*87c0*/  ISETP.NE.AND.EX P0, PT, R29, RZ, PT, P0 ;  /* 0x000000ff1d00720c */ /* 0x000fe20003f05300 */
[----:B------:R2:W4:Y:S01]  /*87d0*/  F2I.U32.TRUNC.NTZ R13, R0 ;  /* 0x00000000000d7305 */ /* 0x000522000020f000 */
[----:B------:R-:W2:Y:S01]  /*87e0*/  LDC R15, c[0x0][0x148] ;  /* 0x00005200ff0f7b82 */ /* 0x000ea20000000800 */
[----:B0-----:R-:W-:-:S02]  /*87f0*/  SHF.R.U64 R12, R4, R6, R3 ;  /* 0x00000006040c7219 */ /* 0x001fc40000001203 */
[----:B------:R-:W-:-:S05]  /*8800*/  SHF.R.U32.HI R3, RZ, R6, R3 ;  /* 0x00000006ff037219 */ /* 0x000fca0000011603 */
[----:B------:R-:W0:Y:S01]  /*8810*/  LDC R20, c[0x0][0x600] ;  /* 0x00018000ff147b82 */ /* 0x000e220000000800 */
[-CC-:B-1----:R-:W-:Y:S02]  /*8820*/  SHF.R.U64 R10, R12, R8.reuse, R3.reuse ;  /* 0x000000080c0a7219 */ /* 0x182fe40000001203 */
[----:B------:R-:W-:-:S05]  /*8830*/  SHF.R.U32.HI R3, RZ, R8, R3 ;  /* 0x00000008ff037219 */ /* 0x000fca0000011603 */
[----:B------:R-:W1:Y:S01]  /*8840*/  LDC R27, c[0x0][0x648] ;  /* 0x00019200ff1b7b82 */ /* 0x000e620000000800 */
[-C--:B---3--:R-:W-:Y:S02]  /*8850*/  SHF.L.U32 R4, R5, R26.reuse, RZ ;  /* 0x0000001a05047219 */ /* 0x088fe400000006ff */
[--C-:B------:R-:W-:Y:S02]  /*8860*/  SHF.R.U64 R14, R10, R26, R3.reuse ;  /* 0x0000001a0a0e7219 */ /* 0x100fe40000001203 */
[----:B------:R-:W-:Y:S02]  /*8870*/  LOP3.LUT R25, RZ, R4, RZ, 0x33, !PT ;  /* 0x00000004ff197212 */ /* 0x000fe400078e33ff */
[-C--:B------:R-:W-:Y:S01]  /*8880*/  SHF.R.U32.HI R5, RZ, R26.reuse, R3 ;  /* 0x0000001aff057219 */ /* 0x080fe20000011603 */
[----:B------:R-:W3:Y:S01]  /*8890*/  LDC R30, c[0x0][0x638] ;  /* 0x00018e00ff1e7b82 */ /* 0x000ee20000000800 */
[----:B------:R-:W-:Y:S01]  /*88a0*/  SHF.L.U32 R154, R7, R26, RZ ;  /* 0x0000001a079a7219 */ /* 0x000fe200000006ff */
[----:B------:R-:W-:-:S06]  /*88b0*/  IMAD.MOV.U32 R4, RZ, RZ, R14 ;  /* 0x000000ffff047224 */ /* 0x000fcc00078e000e */
[----:B------:R-:W0:Y:S01]  /*88c0*/  LDC R31, c[0x0][0x610] ;  /* 0x00018400ff1f7b82 */ /* 0x000e220000000800 */
[----:B----4-:R-:W-:Y:S05]  /*88d0*/  @!P0 BRA `(.L_x_289) ;  /* 0x0000000000288947 */ /* 0x010fea0003800000 */
        /* <DEDUP_REMOVED lines=10> */
.L_x_289:
[----:B------:R-:W-:Y:S01]  /*8980*/  ISETP.NE.AND P0, PT, R2, 0x1, PT ;  /* 0x000000010200780c */ /* 0x000fe20003f05270 */
[----:B0-----:R-:W-:Y:S01]  /*8990*/  VIADD R7, R20, 0xffffffff ;  /* 0xffffffff14077836 */ /* 0x001fe20000000000 */
[----:B-12---:R-:W-:Y:S01]  /*89a0*/  SHF.R.U64 R0, R4, R27, R5 ;  /* 0x0000001b04007219 */ /* 0x006fe20000001205 */
[----:B------:R-:W-:Y:S01]  /*89b0*/  IMAD.MOV R13, RZ, RZ, -R13 ;  /* 0x000000ffff0d7224 */ /* 0x000fe200078e0a0d */
[----:B------:R-:W-:Y:S01]  /*89c0*/  LOP3.LUT R5, R10, R25, RZ, 0xc0, !PT ;  /* 0x000000190a057212 */ /* 0x000fe200078ec0ff */
[----:B------:R-:W-:Y:S02]  /*89d0*/  IMAD.MOV.U32 R4, RZ, RZ, 0x1 ;  /* 0x00000001ff047424 */ /* 0x000fe400078e00ff */
[----:B------:R-:W-:Y:S02]  /*89e0*/  IMAD.MOV R3, RZ, RZ, -R0 ;  /* 0x000000ffff037224 */ /* 0x000fe400078e0a00 */
[----:B------:R-:W-:Y:S01]  /*89f0*/  IMAD R154, R154, R0, R5 ;  /* 0x000000009a9a7224 */ /* 0x000fe200078e0205 */
[----:B------:R-:W-:Y:S01]  /*8a00*/  LOP3.LUT R5, R12, R7, RZ, 0xc0, !PT ;  /* 0x000000070c057212 */ /* 0x000fe200078ec0ff */
[----:B---3--:R-:W-:-:S02]  /*8a10*/  IMAD R0, R3, R30, R14 ;  /* 0x0000001e03007224 */ /* 0x008fc400078e020e */
[----:B------:R-:W-:Y:S02]  /*8a20*/  @P0 IMAD R21, R15, R13, R24 ;  /* 0x0000000d0f150224 */ /* 0x000fe400078e0218 */
[----:B------:R-:W-:Y:S01]  /*8a30*/  IMAD R3, R0, R20, R5 ;  /* 0x0000001400037224 */ /* 0x000fe200078e0205 */
[----:B------:R-:W-:Y:S01]  /*8a40*/  PRMT R0, R4, 0x7610, R0 ;  /* 0x0000761004007816 */ /* 0x000fe20000000000 */
[----:B------:R-:W-:-:S05]  /*8a50*/  IMAD R154, R154, R31, R21 ;  /* 0x0000001f9a9a7224 */ /* 0x000fca00078e0215 */
[----:B------:R-:W-:Y:S02]  /*8a60*/  SEL R153, R3, R154, !P0 ;  /* 0x0000009a03997207 */ /* 0x000fe40004000000 */
[----:B------:R-:W-:-:S07]  /*8a70*/  SEL R154, R154, R3, !P0 ;  /* 0x000000039a9a7207 */ /* 0x000fce0004000000 */
.L_x_287:
[----:B------:R-:W-:-:S13]  /*8a80*/  LOP3.LUT P0, RZ, R0, 0xff, RZ, 0xc0, !PT ;  /* 0x000000ff00ff7812 */ /* 0x000fda000780c0ff */
[----:B------:R-:W-:Y:S05]  /*8a90*/  @P0 BRA `(.L_x_290) ;  /* 0xffffff8400d80947 */ /* 0x000fea000383ffff */
[----:B------:R-:W-:Y:S05]  /*8aa0*/  EXIT ;  /* 0x000000000000794d */ /* 0x000fea0003800000 */
.L_x_7:
[----:B0-----:R-:W-:Y:S01]  /*8ab0*/  ULDC.64 UR4, c[0x0][0x650] ;  /* 0x0001940000047ab9 */ /* 0x001fe20000000a00 */
        /* <DEDUP_REMOVED lines=25> */
.L_x_292:
[----:B------:R-:W0:Y:S01]  /*8c50*/  LDC.64 R28, c[0x0][0x640] ;  /* 0x00019000ff1c7b82 */ /* 0x000e220000000a00 */
[-CC-:B------:R-:W-:Y:S01]  /*8c60*/  SHF.R.U64 R22, R12, R6.reuse, R13.reuse ;  /* 0x000000060c167219 */ /* 0x180fe2000000120d */
[----:B------:R-:W-:Y:S01]  /*8c70*/  IMAD.MOV.U32 R30, RZ, RZ, 0x1 ;  /* 0x00000001ff1e7424 */ /* 0x000fe200078e00ff */
[----:B------:R-:W-:Y:S02]  /*8c80*/  SHF.R.U32.HI R6, RZ, R6, R13 ;  /* 0x00000006ff067219 */ /* 0x000fe4000001160d */
        /* <DEDUP_REMOVED lines=8> */
[----:B------:R-:W-:Y:S01]  /*8d10*/  IMAD.IADD R9, R9, 0x1, R11 ;  /* 0x0000000109097824 */ /* 0x000fe200078e020b */
[----:B0-----:R-:W-:-:S04]  /*8d20*/  ISETP.NE.U32.AND P0, PT, R28, RZ, PT ;  /* 0x000000ff1c00720c */ /* 0x001fc80003f05070 */
[----:B------:R-:W-:Y:S02]  /*8d30*/  ISETP.NE.AND.EX P0, PT, R29, RZ, PT, P0 ;  /* 0x000000ff1d00720c */ /* 0x000fe40003f05300 */
[----:B------:R-:W0:Y:S01]  /*8d40*/  LDC R20, c[0x0][0x600] ;  /* 0x00018000ff147b82 */ /* 0x000e220000000800 */
[-CC-:B-1----:R-:W-:Y:S01]  /*8d50*/  SHF.R.U64 R14, R8, R10.reuse, R9.reuse ;  /* 0x0000000a080e7219 */ /* 0x182fe20000001209 */
[----:B------:R-:W-:Y:S01]  /*8d60*/  IMAD.MOV.U32 R8, RZ, RZ, -0x1 ;  /* 0xffffffffff087424 */ /* 0x000fe200078e00ff */
[----:B------:R-:W-:-:S05]  /*8d70*/  SHF.R.U32.HI R9, RZ, R10, R9 ;  /* 0x0000000aff097219 */ /* 0x000fca0000011609 */
[----:B------:R-:W1:Y:S01]  /*8d80*/  LDC R26, c[0x0][0x648] ;  /* 0x00019200ff1a7b82 */ /* 0x000e620000000800 */
[-CC-:B--2---:R-:W-:Y:S02]  /*8d90*/  SHF.R.U64 R21, R14, R12.reuse, R9.reuse ;  /* 0x0000000c0e157219 */ /* 0x184fe40000001209 */
[----:B------:R-:W-:-:S05]  /*8da0*/  SHF.R.U32.HI R6, RZ, R12, R9 ;  /* 0x0000000cff067219 */ /* 0x000fca0000011609 */
[----:B------:R-:W2:Y:S01]  /*8db0*/  LDC R27, c[0x0][0x638] ;  /* 0x00018e00ff1b7b82 */ /* 0x000ea20000000800 */
[-C--:B---3--:R-:W-:Y:S02]  /*8dc0*/  SHF.L.U32 R8, R8, R25.reuse, RZ ;  /* 0x0000001908087219 */ /* 0x088fe400000006ff */
[-CC-:B------:R-:W-:Y:S02]  /*8dd0*/  SHF.R.U64 R23, R21, R25.reuse, R6.reuse ;  /* 0x0000001915177219 */ /* 0x180fe40000001206 */
[----:B------:R-:W-:Y:S02]  /*8de0*/  LOP3.LUT R32, RZ, R8, RZ, 0x33, !PT ;  /* 0x00000008ff207212 */ /* 0x000fe400078e33ff */
[----:B------:R-:W-:Y:S01]  /*8df0*/  SHF.R.U32.HI R9, RZ, R25, R6 ;  /* 0x00000019ff097219 */ /* 0x000fe20000011606 */
[----:B------:R-:W3:Y:S01]  /*8e00*/  LDC R31, c[0x0][0x610] ;  /* 0x00018400ff1f7b82 */ /* 0x000ee20000000800 */
[----:B------:R-:W-:Y:S01]  /*8e10*/  IMAD.MOV.U32 R8, RZ, RZ, R23 ;  /* 0x000000ffff087224 */ /* 0x000fe200078e0017 */
[----:B------:R-:W-:Y:S06]  /*8e20*/  @!P0 BRA `(.L_x_293) ;  /* 0x0000000000288947 */ /* 0x000fec0003800000 */
        /* <DEDUP_REMOVED lines=10> */
.L_x_293:
[----:B------:R-:W-:Y:S02]  /*8ed0*/  ISETP.NE.AND P0, PT, R2, 0x1, PT ;  /* 0x000000010200780c */ /* 0x000fe40003f05270 */
[----:B-1----:R-:W-:Y:S01]  /*8ee0*/  SHF.R.U64 R6, R8, R26, R9 ;  /* 0x0000001a08067219 */ /* 0x002fe20000001209 */
[----:B0-----:R-:W-:Y:S01]  /*8ef0*/  VIADD R9, R20, 0xffffffff ;  /* 0xffffffff14097836 */ /* 0x001fe20000000000 */
[----:B------:R-:W-:Y:S02]  /*8f00*/  SHF.L.U32 R30, R30, R25, RZ ;  /* 0x000000191e1e7219 */ /* 0x000fe400000006ff */
[----:B------:R-:W-:Y:S01]  /*8f10*/  LOP3.LUT R5, R21, R32, RZ, 0xc0, !PT ;  /* 0x0000002015057212 */ /* 0x000fe200078ec0ff */
[----:B------:R-:W-:-:S04]  /*8f20*/  IMAD.MOV R8, RZ, RZ, -R6 ;  /* 0x000000ffff087224 */ /* 0x000fc800078e0a06 */
[----:B------:R-:W-:Y:S01]  /*8f30*/  IMAD R6, R30, R6, R5 ;  /* 0x000000061e067224 */ /* 0x000fe200078e0205 */
[----:B------:R-:W-:Y:S01]  /*8f40*/  LOP3.LUT R5, R14, R9, RZ, 0xc0, !PT ;  /* 0x000000090e057212 */ /* 0x000fe200078ec0ff */
[----:B------:R-:W-:Y:S02]  /*8f50*/  @P0 IMAD R3, R7, R24, R4 ;  /* 0x0000001807030224 */ /* 0x000fe400078e0204 */
[----:B--2---:R-:W-:Y:S02]  /*8f60*/  IMAD R4, R8, R27, R23 ;  /* 0x0000001b08047224 */ /* 0x004fe400078e0217 */
[----:B---3--:R-:W-:Y:S02]  /*8f70*/  IMAD R3, R6, R31, R3 ;  /* 0x0000001f06037224 */ /* 0x008fe400078e0203 */
[----:B------:R-:W-:Y:S02]  /*8f80*/  IMAD R4, R4, R20, R5 ;  /* 0x0000001404047224 */ /* 0x000fe400078e0205 */
[----:B------:R-:W-:-:S02]  /*8f90*/  IMAD.MOV.U32 R8, RZ, RZ, 0x1 ;  /* 0x00000001ff087424 */ /* 0x000fc400078e00ff */
[----:B------:R-:W-:Y:S01]  /*8fa0*/  IMAD.MOV.U32 R6, RZ, RZ, R22 ;  /* 0x000000ffff067224 */ /* 0x000fe200078e0016 */
[----:B------:R-:W-:Y:S02]  /*8fb0*/  SEL R21, R4, R3, !P0 ;  /* 0x0000000304157207 */ /* 0x000fe40004000000 */
[----:B------:R-:W-:-:S07]  /*8fc0*/  SEL R20, R3, R4, !P0 ;  /* 0x0000000403147207 */ /* 0x000fce0004000000 */
.L_x_291:
[----:B------:R-:W-:-:S08]  /*8fd0*/  NOP ;  /* 0x0000000000007918 */ /* 0x000fd00000000000 */
[----:B------:R-:W0:-:S00]  /*8fe0*/  USETMAXREG.DEALLOC.CTAPOOL 0x28 ;  /* 0x00000028000079c8 */ /* 0x000e0000080e0500 */
[----:B0-----:R-:W-:-:S13]  /*8ff0*/  ISETP.NE.AND P0, PT, R0, RZ, PT ;  /* 0x000000ff0000720c */ /* 0x001fda0003f05270 */
[----:B------:R-:W-:Y:S05]  /*9000*/  @P0 EXIT ;  /* 0x000000000000094d */ /* 0x000fea0003800000 */
[----:B------:R-:W-:Y:S01]  /*9010*/  LOP3.LUT P0, RZ, R8, 0xff, RZ, 0xc0, !PT ;  /* 0x000000ff08ff7812 */ /* 0x000fe2000780c0ff */
[----:B------:R-:W-:Y:S02]  /*9020*/  IMAD.MOV.U32 R0, RZ, RZ, 0x1 ;  /* 0x00000001ff007424 */ /* 0x000fe400078e00ff */
[----:B------:R-:W-:-:S10]  /*9030*/  IMAD.MOV.U32 R3, RZ, RZ, RZ ;  /* 0x000000ffff037224 */ /* 0x000fd400078e00ff */
[----:B------:R-:W-:Y:S05]  /*9040*/  @!P0 BRA `(.L_x_294) ;  /* 0x0000000c00488947 */ /* 0x000fea0003800000 */
[----:B------:R-:W0:Y:S01]  /*9050*/  LDC R0, c[0x0][0x28c] ;  /* 0x0000a300ff007b82 */ /* 0x000e220000000800 */
[----:B------:R-:W1:Y:S01]  /*9060*/  S2R R11, SR_CgaCtaId ;  /* 0x00000000000b7919 */ /* 0x000e620000008800 */
[----:B------:R-:W-:Y:S01]  /*9070*/  ULDC UR5, c[0x0][0x600] ;  /* 0x0001800000057ab9 */ /* 0x000fe20000000800 */
[----:B------:R-:W-:Y:S01]  /*9080*/  ULDC UR4, c[0x0][0xc] ;  /* 0x0000030000047ab9 */ /* 0x000fe20000000800 */
[----:B------:R-:W-:Y:S01]  /*9090*/  UIADD3 UR16, UR5, -0x1, URZ ;  /* 0xffffffff05107890 */ /* 0x000fe2000fffe03f */
[----:B------:R-:W-:Y:S01]  /*90a0*/  BSSY B0, `(.L_x_294) ;  /* 0x00000cc000007945 */ /* 0x000fe20003800000 */
[----:B------:R-:W-:Y:S01]  /*90b0*/  ULDC UR6, c[0x0][0x658] ;  /* 0x0001960000067ab9 */ /* 0x000fe20000000800 */
[----:B------:R-:W-:Y:S01]  /*90c0*/  ULDC UR5, c[0x0][0x10] ;  /* 0x0000040000057ab9 */ /* 0x000fe20000000800 */
[----:B------:R-:W-:Y:S01]  /*90d0*/  UMOV UR7, 0xffffffff ;  /* 0xffffffff00077882 */ /* 0x000fe20000000000 */
[----:B------:R-:W-:Y:S01]  /*90e0*/  UMOV UR8, 0x1 ;  /* 0x0000000100087882 */ /* 0x000fe20000000000 */
[----:B------:R-:W-:Y:S01]  /*90f0*/  UIMAD.WIDE.U32 UR4, UR4, UR5, URZ ;  /* 0x00000005040472a5 */ /* 0x000fe2000f8e003f */
[----:B------:R-:W-:Y:S01]  /*9100*/  IMAD.MOV.U32 R9, RZ, RZ, 0x1 ;  /* 0x00000001ff097424 */ /* 0x000fe200078e00ff */
[----:B------:R-:W-:Y:S01]  /*9110*/  USHF.L.U32 UR7, UR7, UR6, URZ ;  /* 0x0000000607077299 */ /* 0x000fe2000800063f */
[----:B------:R-:W-:Y:S01]  /*9120*/  LOP3.LUT R13, R19, 0x2, RZ, 0xfc, !PT ;  /* 0x00000002130d7812 */ /* 0x000fe200078efcff */
[----:B------:R-:W-:-:S02]  /*9130*/  USHF.L.U32 UR18, UR8, UR6, URZ ;  /* 0x0000000608127299 */ /* 0x000fc4000800063f */
[----:B------:R-:W-:Y:S01]  /*9140*/  ULOP3.LUT UR17, URZ, UR7, URZ, 0x33, !UPT ;  /* 0x000000073f117292 */ /* 0x000fe2000f8e333f */
[----:B------:R-:W-:Y:S01]  /*9150*/  ULDC UR6, c[0x0][0x14] ;  /* 0x0000050000067ab9 */ /* 0x000fe20000000800 */
[----:B------:R-:W-:Y:S01]  /*9160*/  ULDC.64 UR22, c[0x0][0x198] ;  /* 0x0000660000167ab9 */ /* 0x000fe20000000a00 */
[----:B------:R-:W-:Y:S02]  /*9170*/  UIMAD.WIDE.U32 UR20, UR4, UR6, URZ ;  /* 0x00000006041472a5 */ /* 0x000fe4000f8e003f */
[----:B------:R-:W-:Y:S01]  /*9180*/  UIMAD UR13, UR5, UR6, URZ ;  /* 0x00000006050d72a4 */ /* 0x000fe2000f8e023f */
[----:B0-----:R-:W-:-:S03]  /*9190*/  VIADD R0, R0, 0x1f ;  /* 0x0000001f00007836 */ /* 0x001fc60000000000 */
[----:B------:R-:W-:Y:S02]  /*91a0*/  UIADD3 UR13, UR21, UR13, URZ ;  /* 0x0000000d150d7290 */ /* 0x000fe4000fffe03f */
[----:B------:R-:W-:-:S04]  /*91b0*/  SHF.R.S32.HI R3, RZ, 0x1f, R0 ;  /* 0x0000001fff037819 */ /* 0x000fc80000011400 */
[----:B------:R-:W-:Y:S01]  /*91c0*/  LEA.HI R8, R3, R0, RZ, 0x5 ;  /* 0x0000000003087211 */ /* 0x000fe200078f28ff */
[C---:B-1----:R-:W-:Y:S02]  /*91d0*/  IMAD.SHL.U32 R10, R11.reuse, 0x80, RZ ;  /* 0x000000800b0a7824 */ /* 0x042fe400078e00ff */
[----:B------:R-:W-:Y:S01]  /*91e0*/  IMAD.SHL.U32 R11, R11, 0x1000, RZ ;  /* 0x000010000b0b7824 */ /* 0x000fe200078e00ff */
[----:B------:R-:W-:Y:S01]  /*91f0*/  SHF.R.S32.HI R8, RZ, 0x5, R8 ;  /* 0x00000005ff087819 */ /* 0x000fe20000011408 */
[----:B------:R-:W-:Y:S01]  /*9200*/  IMAD.MOV.U32 R0, RZ, RZ, 0x1 ;  /* 0x00000001ff007424 */ /* 0x000fe200078e00ff */
[----:B------:R-:W-:Y:S01]  /*9210*/  LOP3.LUT R10, R10, 0x80, RZ, 0xc0, !PT ;  /* 0x000000800a0a7812 */ /* 0x000fe200078ec0ff */
[----:B------:R-:W-:Y:S01]  /*9220*/  IMAD.MOV.U32 R3, RZ, RZ, RZ ;  /* 0x000000ffff037224 */ /* 0x000fe200078e00ff */
[----:B------:R-:W-:Y:S01]  /*9230*/  LOP3.LUT R11, R11, 0x1000, RZ, 0xc0, !PT ;  /* 0x000010000b0b7812 */ /* 0x000fe200078ec0ff */
[----:B------:R-:W-:-:S07]  /*9240*/  VIADD R12, R8, 0x1 ;  /* 0x00000001080c7836 */ /* 0x000fce0000000000 */
.L_x_305:
[----:B------:R-:W-:-:S03]  /*9250*/  UMOV UR4, 0xffffffff ;  /* 0xffffffff00047882 */ /* 0x000fc60000000000 */
[----:B------:R-:W-:Y:S05]  /*9260*/  BRA.DIV UR4, `(.L_x_295) ;  /* 0x0000000e04a87947 */ /* 0x000fea000b800000 */
[----:B------:R-:W-:-:S13]  /*9270*/  ELECT P6, URZ, PT ;  /* 0x00000000003f782f */ /* 0x000fda00038c0000 */
.L_x_316:
[----:B------:R-:W0:Y:S01]  /*9280*/  LDC R4, c[0x0][0x28c] ;  /* 0x0000a300ff047b82 */ /* 0x000e220000000800 */
[----:B------:R-:W-:Y:S01]  /*9290*/  BSSY B1, `(.L_x_296) ;  /* 0x0000038000017945 */ /* 0x000fe20003800000 */
[----:B0-----:R-:W-:-:S13]  /*92a0*/  ISETP.LT.OR P6, PT, R4, 0x1, !P6 ;  /* 0x000000010400780c */ /* 0x001fda00077c1670 */
[----:B------:R-:W-:Y:S05]  /*92b0*/  @P6 BRA `(.L_x_297) ;  /* 0x0000000000d46947 */ /* 0x000fea0003800000 */
[----:B------:R-:W-:Y:S02]  /*92c0*/  IMAD R21, R21, 0x100, R10 ;  /* 0x0000010015157824 */ /* 0x000fe400078e020a */
[----:B------:R-:W-:Y:S02]  /*92d0*/  IMAD.SHL.U32 R22, R20, 0x80, RZ ;  /* 0x0000008014167824 */ /* 0x000fe400078e00ff */
[----:B------:R-:W-:Y:S02]  /*92e0*/  IMAD.MOV.U32 R24, RZ, RZ, RZ ;  /* 0x000000ffff187224 */ /* 0x000fe400078e00ff */
[----:B------:R-:W-:Y:S02]  /*92f0*/  IMAD.MOV.U32 R4, RZ, RZ, R12 ;  /* 0x000000ffff047224 */ /* 0x000fe400078e000c */
[----:B------:R-:W-:Y:S02]  /*9300*/  IMAD.MOV.U32 R5, RZ, RZ, R0 ;  /* 0x000000ffff057224 */ /* 0x000fe400078e0000 */
[----:B------:R-:W-:-:S07]  /*9310*/  IMAD.MOV.U32 R14, RZ, RZ, R3 ;  /* 0x000000ffff0e7224 */ /* 0x000fce00078e0003 */
.L_x_300:
[----:B------:R-:W0:Y:S01]  /*9320*/  S2R R20, SR_CgaCtaId ;  /* 0x0000000000147919 */ /* 0x000e220000008800 */
[----:B------:R-:W-:Y:S02]  /*9330*/  MOV R7, 0x400 ;  /* 0x0000040000077802 */ /* 0x000fe40000000f00 */
[----:B------:R-:W-:-:S13]  /*9340*/  LOP3.LUT P1, RZ, R18, 0x7f, RZ, 0xc0, !PT ;  /* 0x0000007f12ff7812 */ /* 0x000fda000782c0ff */
[----:B------:R-:W1:Y:S01]  /*9350*/  @!P1 LDC R15, c[0x0][0x500] ;  /* 0x00014000ff0f9b82 */ /* 0x000e620000000800 */
[----:B0-----:R-:W-:Y:S02]  /*9360*/  LEA R23, R20, R7, 0x18 ;  /* 0x0000000714177211 */ /* 0x001fe400078ec0ff */
[----:B------:R-:W-:-:S03]  /*9370*/  SHF.L.U32 R7, R5, 0x1f, RZ ;  /* 0x0000001f05077819 */ /* 0x000fc600000006ff */
[----:B------:R-:W-:-:S04]  /*9380*/  IMAD R20, R14, 0x8, R23 ;  /* 0x000000080e147824 */ /* 0x000fc800078e0217 */
[----:B------:R-:W0:Y:S02]  /*9390*/  SYNCS.PHASECHK.TRANS64.TRYWAIT P0, [R20+URZ+0x20], R7 ;  /* 0x00002007140075a7 */ /* 0x000e24000800017f */
[----:B01----:R-:W-:Y:S05]  /*93a0*/  @!P0 BRA `(.L_x_298) ;  /* 0x0000000c00788947 */ /* 0x003fea0003800000 */
.L_x_317:
[----:B0-----:R-:W-:Y:S01]  /*93b0*/  PRMT R7, R13, 0x9910, RZ ;  /* 0x000099100d077816 */ /* 0x001fe200000000ff */
[----:B------:R0:W-:Y:S03]  /*93c0*/  @!P1 SYNCS.ARRIVE.TRANS64 RZ, [R20+URZ], R15 ;  /* 0x0000000f14ff99a7 */ /* 0x0001e6000800003f */
[----:B------:R-:W-:-:S13]  /*93d0*/  ISETP.NE.AND P0, PT, R7, 0x2, PT ;  /* 0x000000020700780c */ /* 0x000fda0003f05270 */
[----:B0-----:R-:W-:Y:S05]  /*93e0*/  @P0 BRA `(.L_x_299) ;  /* 0x0000000000040947 */ /* 0x001fea0003800000 */
[----:B------:R-:W-:Y:S01]  /*93f0*/  BPT.TRAP 0x1 ;  /* 0x000000040000795c */ /* 0x000fe20000300000 */
.L_x_299:
[----:B------:R-:W-:Y:S01]  /*9400*/  IMAD R7, R14, 0x2000, R11 ;  /* 0x000020000e077824 */ /* 0x000fe200078e020b */
[----:B------:R-:W-:Y:S01]  /*9410*/  R2UR UR9, R20 ;  /* 0x00000000140972ca */ /* 0x000fe200000e0000 */
[--C-:B------:R-:W-:Y:S01]  /*9420*/  IMAD R15, R14, 0x4000, R23.reuse ;  /* 0x000040000e0f7824 */ /* 0x100fe200078e0217 */
[----:B------:R-:W-:Y:S01]  /*9430*/  UIADD3 UR4, UP0, UR22, 0xf0, URZ ;  /* 0x000000f016047890 */ /* 0x000fe2000ff1e03f */
[----:B------:R-:W-:Y:S01]  /*9440*/  IMAD R7, R7, 0x4, R23 ;  /* 0x0000000407077824 */ /* 0x000fe200078e0217 */
[----:B------:R-:W-:Y:S01]  /*9450*/  R2UR UR11, R22 ;  /* 0x00000000160b72ca */ /* 0x000fe200000e0000 */
[----:B------:R-:W-:Y:S01]  /*9460*/  VIADD R4, R4, 0xffffffff ;  /* 0xffffffff04047836 */ /* 0x000fe20000000000 */
[----:B------:R-:W-:Y:S01]  /*9470*/  R2UR UR5, R15 ;  /* 0x000000000f0572ca */ /* 0x000fe200000e0000 */
[----:B------:R-:W-:Y:S01]  /*9480*/  UIADD3 UR24, UP1, UR22, 0x1f0, URZ ;  /* 0x000001f016187890 */ /* 0x000fe2000ff3e03f */
[----:B------:R-:W-:Y:S01]  /*9490*/  R2UR UR8, R7 ;  /* 0x00000000070872ca */ /* 0x000fe200000e0000 */
[----:B------:R-:W-:Y:S01]  /*94a0*/  VIADD R14, R14, 0x1 ;  /* 0x000000010e0e7836 */ /* 0x000fe20000000000 */
[----:B------:R-:W-:Y:S01]  /*94b0*/  R2UR UR10, R24 ;  /* 0x00000000180a72ca */ /* 0x000fe200000e0000 */
[----:B------:R-:W-:Y:S01]  /*94c0*/  UIADD3.X UR25, URZ, UR23, URZ, UP1, !UPT ;  /* 0x000000173f197290 */ /* 0x000fe20008ffe43f */
[----:B------:R-:W-:Y:S01]  /*94d0*/  R2UR UR12, R6 ;  /* 0x00000000060c72ca */ /* 0x000fe200000e0000 */
[----:B------:R-:W-:Y:S01]  /*94e0*/  UMOV UR6, 0x0 ;  /* 0x0000000000067882 */ /* 0x000fe20000000000 */
[----:B------:R-:W-:Y:S01]  /*94f0*/  R2UR UR19, R21 ;  /* 0x00000000151372ca */ /* 0x000fe200000e0000 */
[----:B------:R-:W-:Y:S01]  /*9500*/  UMOV UR7, 0x10000000 ;  /* 0x1000000000077882 */ /* 0x000fe20000000000 */
[----:B------:R-:W-:Y:S01]  /*9510*/  ISETP.GT.AND P1, PT, R4, 0x1, PT ;  /* 0x000000010400780c */ /* 0x000fe20003f24270 */
[----:B------:R-:W-:Y:S01]  /*9520*/  UMOV UR26, 0x30000 ;  /* 0x00030000001a7882 */ /* 0x000fe20000000000 */
[----:B------:R-:W-:Y:S01]  /*9530*/  ISETP.NE.AND P0, PT, R14, 0x4, PT ;  /* 0x000000040e00780c */ /* 0x000fe20003f05270 */
[----:B------:R-:W-:Y:S01]  /*9540*/  UIADD3 UR14, UR5, 0x100, URZ ;  /* 0x00000100050e7890 */ /* 0x000fe2000fffe03f */
[----:B------:R-:W-:Y:S01]  /*9550*/  VIADD R24, R24, 0x20 ;  /* 0x0000002018187836 */ /* 0x000fe20000000000 */
[----:B------:R-:W-:Y:S01]  /*9560*/  UIADD3.X UR5, URZ, UR23, URZ, UP0, !UPT ;  /* 0x000000173f057290 */ /* 0x000fe200087fe43f */
[----:B------:R-:W-:Y:S01]  /*9570*/  SEL R20, RZ, 0x1, P0 ;  /* 0x00000001ff147807 */ /* 0x000fe20000000000 */
[----:B------:R-:W-:Y:S01]  /*9580*/  UIADD3 UR15, UR8, 0x10100, URZ ;  /* 0x00010100080f7890 */ /* 0x000fe2000fffe03f */
[----:B------:R-:W-:-:S02]  /*9590*/  SEL R14, R14, RZ, P0 ;  /* 0x000000ff0e0e7207 */ /* 0x000fc40000000000 */
[----:B------:R-:W-:Y:S01]  /*95a0*/  UMOV UR8, UR14 ;  /* 0x0000000e00087c82 */ /* 0x000fe20008000000 */
[----:B------:R-:W-:-:S03]  /*95b0*/  LOP3.LUT R5, R5, R20, RZ, 0x3c, !PT ;  /* 0x0000001405057212 */ /* 0x000fc600078e3cff */
[----:B------:R0:W-:Y:S02]  /*95c0*/  UTMALDG.3D [UR8], [UR4], desc[UR6] ;  /* 0x00000608040075b4 */ /* 0x0001e40008011000 */
[----:B0-----:R-:W-:Y:S01]  /*95d0*/  UMOV UR8, UR15 ;  /* 0x0000000f00087c82 */ /* 0x001fe20008000000 */
[----:B------:R-:W-:Y:S02]  /*95e0*/  UMOV UR11, UR19 ;  /* 0x00000013000b7c82 */ /* 0x000fe40008000000 */
[----:B------:R0:W-:Y:S02]  /*95f0*/  UTMALDG.3D.MULTICAST [UR8], [UR24], UR26, desc[UR6] ;  /* 0x00000608180073b4 */ /* 0x0001e4000801181a */
[----:B0-----:R-:W-:Y:S05]  /*9600*/  @P1 BRA `(.L_x_300) ;  /* 0xfffffffc00441947 */ /* 0x001fea000383ffff */
.L_x_297:
[----:B------:R-:W-:Y:S05]  /*9610*/  BSYNC B1 ;  /* 0x0000000000017941 */ /* 0x000fea0003800000 */
.L_x_296:
[----:B------:R-:W-:Y:S01]  /*9620*/  LOP3.LUT P1, RZ, R9, 0xff, RZ, 0xc0, !PT ;  /* 0x000000ff09ff7812 */ /* 0x000fe2000782c0ff */
[----:B------:R-:W-:Y:S01]  /*9630*/  IMAD.IADD R3, R8, 0x1, R3 ;  /* 0x0000000108037824 */ /* 0x000fe200078e0203 */
[----:B------:R-:W-:Y:S01]  /*9640*/  IADD3 R16, P2, R16, UR20, RZ ;  /* 0x0000001410107c10 */ /* 0x000fe2000ff5e0ff */
[----:B------:R-:W-:Y:S01]  /*9650*/  ULDC.64 UR4, c[0x0][0x650] ;  /* 0x0001940000047ab9 */ /* 0x000fe20000000a00 */
[----:B------:R-:W-:Y:S01]  /*9660*/  BSSY B1, `(.L_x_301) ;  /* 0x000006d000017945 */ /* 0x000fe20003800000 */
[----:B------:R-:W-:Y:S01]  /*9670*/  IMAD.MOV.U32 R20, RZ, RZ, -0x1 ;  /* 0xffffffffff147424 */ /* 0x000fe200078e00ff */
[----:B------:R-:W-:Y:S01]  /*9680*/  ISETP.GT.U32.AND P0, PT, R3, 0x3, PT ;  /* 0x000000030300780c */ /* 0x000fe20003f04070 */
[----:B------:R-:W-:Y:S01]  /*9690*/  IMAD.MOV.U32 R21, RZ, RZ, -0x1 ;  /* 0xffffffffff157424 */ /* 0x000fe200078e00ff */
[----:B------:R-:W-:Y:S02]  /*96a0*/  SHF.R.U32.HI R4, RZ, 0x2, R3 ;  /* 0x00000002ff047819 */ /* 0x000fe40000011603 */
[----:B------:R-:W-:-:S02]  /*96b0*/  ISETP.LT.U32.AND P0, PT, R8, 0x4, P0 ;  /* 0x000000040800780c */ /* 0x000fc40000701070 */
[----:B------:R-:W-:Y:S01]  /*96c0*/  IADD3.X R17, R17, UR13, RZ, P2, !PT ;  /* 0x0000000d11117c10 */ /* 0x000fe200097fe4ff */
[----:B------:R-:W0:Y:S01]  /*96d0*/  @P1 S2R R6, SR_CgaCtaId ;  /* 0x0000000000061919 */ /* 0x000e220000008800 */
[----:B------:R-:W-:Y:S02]  /*96e0*/  @P1 MOV R5, 0x400 ;  /* 0x0000040000051802 */ /* 0x000fe40000000f00 */
[----:B------:R-:W-:Y:S02]  /*96f0*/  ISETP.GE.U32.AND P2, PT, R16, UR4, PT ;  /* 0x0000000410007c0c */ /* 0x000fe4000bf46070 */
[----:B------:R-:W-:Y:S02]  /*9700*/  LOP3.LUT R4, R4, 0x1, RZ, 0xc0, !PT ;  /* 0x0000000104047812 */ /* 0x000fe400078ec0ff */
[----:B------:R-:W-:Y:S02]  /*9710*/  LOP3.LUT R3, R3, 0x3, RZ, 0xc0, !PT ;  /* 0x0000000303037812 */ /* 0x000fe400078ec0ff */
[----:B------:R-:W-:-:S02]  /*9720*/  PRMT R9, RZ, 0x7610, R9 ;  /* 0x00007610ff097816 */ /* 0x000fc40000000009 */
[----:B0-----:R-:W-:Y:S01]  /*9730*/  @P1 LEA R5, R6, R5, 0x18 ;  /* 0x0000000506051211 */ /* 0x001fe200078ec0ff */
[----:B------:R-:W-:-:S03]  /*9740*/  IMAD.MOV.U32 R6, RZ, RZ, -0x1 ;  /* 0xffffffffff067424 */ /* 0x000fc600078e00ff */
[----:B------:R0:W-:Y:S01]  /*9750*/  @P1 SYNCS.ARRIVE.TRANS64.A1T0 RZ, [R5+URZ+0x58], RZ ;  /* 0x000058ff05ff19a7 */ /* 0x0001e2000810003f */
[----:B------:R-:W-:-:S04]  /*9760*/  ISETP.NE.U32.AND P1, PT, R4, 0x1, PT ;  /* 0x000000010400780c */ /* 0x000fc80003f25070 */
[----:B------:R-:W-:Y:S02]  /*9770*/  ISETP.GT.U32.AND P1, PT, R8, 0x3, !P1 ;  /* 0x000000030800780c */ /* 0x000fe40004f24070 */
[----:B0-----:R-:W-:Y:S02]  /*9780*/  SEL R5, RZ, 0x1, !P0 ;  /* 0x00000001ff057807 */ /* 0x001fe40004000000 */
[----:B------:R-:W-:Y:S02]  /*9790*/  ISETP.GE.U32.AND.EX P0, PT, R17, UR5, PT, P2 ;  /* 0x0000000511007c0c */ /* 0x000fe4000bf06120 */
[----:B------:R-:W-:-:S04]  /*97a0*/  SEL R4, RZ, 0x1, !P1 ;  /* 0x00000001ff047807 */ /* 0x000fc80004800000 */
[----:B------:R-:W-:Y:S02]  /*97b0*/  LOP3.LUT R0, R4, R0, R5, 0x96, !PT ;  /* 0x0000000004007212 */ /* 0x000fe400078e9605 */
[----:B------:R-:W-:-:S05]  /*97c0*/  PRMT R4, RZ, 0x7610, R4 ;  /* 0x00007610ff047816 */ /* 0x000fca0000000004 */
[----:B------:R-:W-:Y:S05]  /*97d0*/  @P0 BRA `(.L_x_302) ;  /* 0x0000000400540947 */ /* 0x000fea0003800000 */
[----:B------:R-:W0:Y:S01]  /*97e0*/  S2R R15, SR_CTAID.X ;  /* 0x00000000000f7919 */ /* 0x000e220000002500 */
[----:B------:R-:W-:Y:S01]  /*97f0*/  ULDC.64 UR4, c[0x0][0x628] ;  /* 0x00018a0000047ab9 */ /* 0x000fe20000000a00 */
[----:B------:R-:W-:Y:S01]  /*9800*/  ULDC UR7, c[0x0][0x630] ;  /* 0x00018c0000077ab9 */ /* 0x000fe20000000800 */
[----:B------:R-:W-:Y:S01]  /*9810*/  ISETP.NE.U32.AND P0, PT, RZ, UR4, PT ;  /* 0x00000004ff007c0c */ /* 0x000fe2000bf05070 */
[----:B------:R-:W1:Y:S01]  /*9820*/  S2R R20, SR_CTAID.Y ;  /* 0x0000000000147919 */ /* 0x000e620000002600 */
[----:B------:R-:W-:Y:S01]  /*9830*/  ULDC UR8, c[0x0][0x150] ;  /* 0x0000540000087ab9 */ /* 0x000fe20000000800 */
[----:B------:R-:W-:Y:S01]  /*9840*/  IMAD.MOV.U32 R4, RZ, RZ, R16 ;  /* 0x000000ffff047224 */ /* 0x000fe200078e0010 */
[----:B------:R-:W-:Y:S01]  /*9850*/  ISETP.NE.AND.EX P0, PT, RZ, UR5, PT, P0 ;  /* 0x00000005ff007c0c */ /* 0x000fe2000bf05300 */
[----:B------:R-:W-:Y:S01]  /*9860*/  IMAD.MOV.U32 R5, RZ, RZ, R17 ;  /* 0x000000ffff057224 */ /* 0x000fe200078e0011 */
[----:B0-----:R-:W-:-:S11]  /*9870*/  I2FP.F32.U32 R22, R15 ;  /* 0x0000000f00167245 */ /* 0x001fd60000201000 */
[----:B------:R-:W-:Y:S05]  /*9880*/  @!P0 BRA `(.L_x_303) ;  /* 0x0000000000288947 */ /* 0x000fea0003800000 */
[----:B------:R-:W-:Y:S02]  /*9890*/  ULDC UR6, c[0x0][0x634] ;  /* 0x00018d0000067ab9 */ /* 0x000fe40000000800 */
[----:B------:R-:W-:-:S05]  /*98a0*/  IADD3 R5, P0, R16, UR6, RZ ;  /* 0x0000000610057c10 */ /* 0x000fca000ff1e0ff */
[----:B------:R-:W-:-:S04]  /*98b0*/  IMAD.X R21, RZ, RZ, R17, P0 ;  /* 0x000000ffff157224 */ /* 0x000fc800000e0611 */
[----:B------:R-:W-:-:S04]  /*98c0*/  IMAD.WIDE.U32 R6, R21, UR4, RZ ;  /* 0x0000000415067c25 */ /* 0x000fc8000f8e00ff */
[----:B------:R-:W-:-:S04]  /*98d0*/  IMAD.WIDE.U32 R6, P0, R5, UR5, R6 ;  /* 0x0000000505067c25 */ /* 0x000fc8000f800006 */
[----:B------:R-:W-:-:S04]  /*98e0*/  IMAD.WIDE.U32 R4, R5, UR4, RZ ;  /* 0x0000000405047c25 */ /* 0x000fc8000f8e00ff */
[----:B------:R-:W-:Y:S01]  /*98f0*/  IMAD.MOV.U32 R4, RZ, RZ, R7 ;  /* 0x000000ffff047224 */ /* 0x000fe200078e0007 */
[----:B------:R-:W-:Y:S01]  /*9900*/  IADD3 RZ, P1, R5, R6, RZ ;  /* 0x0000000605ff7210 */ /* 0x000fe20007f3e0ff */
[----:B------:R-:W-:-:S04]  /*9910*/  IMAD.X R5, RZ, RZ, RZ, P0 ;  /* 0x000000ffff057224 */ /* 0x000fc800000e06ff */
[----:B------:R-:W-:-:S08]  /*9920*/  IMAD.WIDE.U32.X R4, R21, UR5, R4, P1 ;  /* 0x0000000515047c25 */ /* 0x000fd000088e0404 */
.L_x_303:
[--C-:B------:R-:W-:Y:S01]  /*9930*/  SHF.R.U64 R14, R4, UR7, R5.reuse ;  /* 0x00000007040e7c19 */ /* 0x100fe20008001205 */
[----:B------:R-:W-:Y:S01]  /*9940*/  FMUL R22, R22, UR8 ;  /* 0x0000000816167c20 */ /* 0x000fe20008400000 */
[----:B------:R-:W-:Y:S01]  /*9950*/  SHF.R.U32.HI R4, RZ, UR7, R5 ;  /* 0x00000007ff047c19 */ /* 0x000fe20008011605 */
[----:B------:R-:W0:Y:S01]  /*9960*/  LDC R6, c[0x0][0x144] ;  /* 0x00005100ff067b82 */ /* 0x000e220000000800 */
[----:B------:R-:W-:Y:S01]  /*9970*/  IADD3 R5, P0, RZ, -R14, RZ ;  /* 0x8000000eff057210 */ /* 0x000fe20007f1e0ff */
[----:B------:R-:W-:Y:S01]  /*9980*/  ULDC UR6, c[0x0][0x154] ;  /* 0x0000550000067ab9 */ /* 0x000fe20000000800 */
[----:B-1----:R-:W-:Y:S01]  /*9990*/  I2FP.F32.U32 R7, R20 ;  /* 0x0000001400077245 */ /* 0x002fe20000201000 */
[----:B------:R-:W1:Y:S01]  /*99a0*/  F2I.U32.TRUNC.NTZ R22, R22 ;  /* 0x0000001600167305 */ /* 0x000e62000020f000 */
[----:B------:R-:W-:Y:S01]  /*99b0*/  ULDC.64 UR4, c[0x0][0x620] ;  /* 0x0001880000047ab9 */ /* 0x000fe20000000a00 */
[----:B------:R-:W-:Y:S01]  /*99c0*/  IMAD.X R4, RZ, RZ, ~R4, P0 ;  /* 0x000000ffff047224 */ /* 0x000fe200000e0e04 */
[----:B------:R-:W-:Y:S01]  /*99d0*/  ISETP.NE.AND P2, PT, R2, 0x1, PT ;  /* 0x000000010200780c */ /* 0x000fe20003f45270 */
[----:B------:R-:W-:Y:S01]  /*99e0*/  FMUL R23, R7, UR6 ;  /* 0x0000000607177c20 */ /* 0x000fe20008400000 */
[----:B------:R-:W2:Y:S01]  /*99f0*/  LDC R25, c[0x0][0x148] ;  /* 0x00005200ff197b82 */ /* 0x000ea20000000800 */
[----:B------:R-:W-:Y:S01]  /*9a00*/  IMAD R4, R4, UR4, RZ ;  /* 0x0000000404047c24 */ /* 0x000fe2000f8e02ff */
[----:B------:R-:W-:-:S02]  /*9a10*/  ULDC.64 UR6, c[0x0][0x640] ;  /* 0x0001900000067ab9 */ /* 0x000fc40000000a00 */
[----:B------:R-:W-:Y:S01]  /*9a20*/  ISETP.NE.U32.AND P0, PT, RZ, UR6, PT ;  /* 0x00000006ff007c0c */ /* 0x000fe2000bf05070 */
[----:B------:R-:W3:Y:S01]  /*9a30*/  F2I.U32.TRUNC.NTZ R23, R23 ;  /* 0x0000001700177305 */ /* 0x000ee2000020f000 */
[C---:B------:R-:W-:Y:S02]  /*9a40*/  IMAD R7, R5.reuse, UR5, R4 ;  /* 0x0000000505077c24 */ /* 0x040fe4000f8e0204 */
[----:B------:R-:W-:Y:S01]  /*9a50*/  IMAD.WIDE.U32 R4, R5, UR4, R16 ;  /* 0x0000000405047c25 */ /* 0x000fe2000f8e0010 */
[----:B------:R-:W-:Y:S01]  /*9a60*/  ULDC UR4, c[0x0][0x618] ;  /* 0x0001860000047ab9 */ /* 0x000fe20000000800 */
[----:B------:R-:W-:Y:S02]  /*9a70*/  ISETP.NE.AND.EX P0, PT, RZ, UR7, PT, P0 ;  /* 0x00000007ff007c0c */ /* 0x000fe4000bf05300 */
[----:B------:R-:W-:Y:S02]  /*9a80*/  IMAD.IADD R5, R5, 0x1, R7 ;  /* 0x0000000105057824 */ /* 0x000fe400078e0207 */
[----:B-1----:R-:W-:-:S03]  /*9a90*/  IMAD.MOV R22, RZ, RZ, -R22 ;  /* 0x000000ffff167224 */ /* 0x002fc600078e0a16 */
[----:B------:R-:W-:Y:S01]  /*9aa0*/  SHF.R.U64 R21, R4, UR4, R5 ;  /* 0x0000000404157c19 */ /* 0x000fe20008001205 */
[----:B0-----:R-:W-:Y:S01]  /*9ab0*/  IMAD R15, R6, R22, R15 ;  /* 0x00000016060f7224 */ /* 0x001fe200078e020f */
[----:B------:R-:W-:Y:S01]  /*9ac0*/  SHF.R.U32.HI R4, RZ, UR4, R5 ;  /* 0x00000004ff047c19 */ /* 0x000fe20008011605 */
[----:B------:R-:W-:Y:S01]  /*9ad0*/  ULDC UR4, c[0x0][0x608] ;  /* 0x0001820000047ab9 */ /* 0x000fe20000000800 */
[----:B---3--:R-:W-:Y:S02]  /*9ae0*/  IMAD.MOV R6, RZ, RZ, -R23 ;  /* 0x000000ffff067224 */ /* 0x008fe400078e0a17 */
[--C-:B------:R-:W-:Y:S02]  /*9af0*/  SHF.R.U64 R22, R21, UR4, R4.reuse ;  /* 0x0000000415167c19 */ /* 0x100fe40008001204 */
[----:B------:R-:W-:Y:S01]  /*9b00*/  SHF.R.U32.HI R5, RZ, UR4, R4 ;  /* 0x00000004ff057c19 */ /* 0x000fe20008011604 */
[----:B------:R-:W-:Y:S01]  /*9b10*/  ULDC UR4, c[0x0][0x658] ;  /* 0x0001960000047ab9 */ /* 0x000fe20000000800 */
[----:B--2---:R-:W-:-:S02]  /*9b20*/  @P2 IMAD R15, R25, R6, R20 ;  /* 0x00000006190f2224 */ /* 0x004fc400078e0214 */
[--C-:B------:R-:W-:Y:S02]  /*9b30*/  SHF.R.U64 R20, R22, UR4, R5.reuse ;  /* 0x0000000416147c19 */ /* 0x100fe40008001205 */
[----:B------:R-:W-:-:S03]  /*9b40*/  SHF.R.U32.HI R23, RZ, UR4, R5 ;  /* 0x00000004ff177c19 */ /* 0x000fc60008011605 */
[----:B------:R-:W-:Y:S02]  /*9b50*/  IMAD.MOV.U32 R6, RZ, RZ, R20 ;  /* 0x000000ffff067224 */ /* 0x000fe400078e0014 */
[----:B------:R-:W-:Y:S01]  /*9b60*/  IMAD.MOV.U32 R5, RZ, RZ, R23 ;  /* 0x000000ffff057224 */ /* 0x000fe200078e0017 */
[----:B------:R-:W-:Y:S06]  /*9b70*/  @!P0 BRA `(.L_x_304) ;  /* 0x00000000002c8947 */ /* 0x000fec0003800000 */
        /* <DEDUP_REMOVED lines=9> */
[----:B------:R-:W-:-:S04]  /*9c10*/  IMAD.WIDE.U32.X R4, R23, UR7, R4, P1 ;  /* 0x0000000717047c25 */ /* 0x000fc800088e0404 */
[----:B------:R-:W-:-:S07]  /*9c20*/  IMAD.MOV.U32 R6, RZ, RZ, R4 ;  /* 0x000000ffff067224 */ /* 0x000fce00078e0004 */
.L_x_304:
[----:B------:R-:W-:Y:S01]  /*9c30*/  ULDC UR4, c[0x0][0x648] ;  /* 0x0001920000047ab9 */ /* 0x000fe20000000800 */
[----:B------:R-:W-:Y:S01]  /*9c40*/  LOP3.LUT R4, R22, UR17, RZ, 0xc0, !PT ;  /* 0x0000001116047c12 */ /* 0x000fe2000f8ec0ff */
[----:B------:R-:W-:Y:S01]  /*9c50*/  ULDC UR5, c[0x0][0x610] ;  /* 0x0001840000057ab9 */ /* 0x000fe20000000800 */
[----:B------:R-:W-:Y:S01]  /*9c60*/  SHF.R.U64 R5, R6, UR4, R5 ;  /* 0x0000000406057c19 */ /* 0x000fe20008001205 */
[----:B------:R-:W-:Y:S01]  /*9c70*/  ULDC UR4, c[0x0][0x638] ;  /* 0x00018e0000047ab9 */ /* 0x000fe20000000800 */
[----:B------:R-:W-:Y:S01]  /*9c80*/  LOP3.LUT R21, R21, UR16, RZ, 0xc0, !PT ;  /* 0x0000001015157c12 */ /* 0x000fe2000f8ec0ff */
[----:B------:R-:W-:Y:S02]  /*9c90*/  IMAD.MOV.U32 R6, RZ, RZ, R14 ;  /* 0x000000ffff067224 */ /* 0x000fe400078e000e */
[----:B------:R-:W-:Y:S02]  /*9ca0*/  IMAD.MOV R7, RZ, RZ, -R5 ;  /* 0x000000ffff077224 */ /* 0x000fe400078e0a05 */
[----:B------:R-:W-:-:S02]  /*9cb0*/  IMAD R4, R5, UR18, R4 ;  /* 0x0000001205047c24 */ /* 0x000fc4000f8e0204 */
[----:B------:R-:W-:Y:S01]  /*9cc0*/  IMAD R20, R7, UR4, R20 ;  /* 0x0000000407147c24 */ /* 0x000fe2000f8e0214 */
[----:B------:R-:W-:Y:S01]  /*9cd0*/  ULDC UR4, c[0x0][0x600] ;  /* 0x0001800000047ab9 */ /* 0x000fe20000000800 */
[----:B------:R-:W-:Y:S02]  /*9ce0*/  IMAD R15, R4, UR5, R15 ;  /* 0x00000005040f7c24 */ /* 0x000fe4000f8e020f */
[----:B------:R-:W-:Y:S02]  /*9cf0*/  IMAD R20, R20, UR4, R21 ;  /* 0x0000000414147c24 */ /* 0x000fe4000f8e0215 */
[----:B------:R-:W-:-:S03]  /*9d00*/  IMAD.MOV.U32 R4, RZ, RZ, 0x1 ;  /* 0x00000001ff047424 */ /* 0x000fc600078e00ff */
[----:B------:R-:W-:Y:S02]  /*9d10*/  SEL R21, R20, R15, !P2 ;  /* 0x0000000f14157207 */ /* 0x000fe40005000000 */
[----:B------:R-:W-:-:S07]  /*9d20*/  SEL R20, R15, R20, !P2 ;  /* 0x000000140f147207 */ /* 0x000fce0005000000 */
.L_x_302:
[----:B------:R-:W-:Y:S05]  /*9d30*/  BSYNC B1 ;  /* 0x0000000000017941 */ /* 0x000fea0003800000 */
.L_x_301:
[----:B------:R-:W-:-:S13]  /*9d40*/  LOP3.LUT P0, RZ, R4, 0xff, RZ, 0xc0, !PT ;  /* 0x000000ff04ff7812 */ /* 0x000fda000780c0ff */
[----:B------:R-:W-:Y:S05]  /*9d50*/  @P0 BRA `(.L_x_305) ;  /* 0xfffffff4003c0947 */ /* 0x000fea000383ffff */
[----:B------:R-:W-:Y:S05]  /*9d60*/  BSYNC B0 ;  /* 0x0000000000007941 */ /* 0x000fea0003800000 */
.L_x_294:
[----:B------:R-:W-:-:S03]  /*9d70*/  UMOV UR4, 0xffffffff ;  /* 0xffffffff00047882 */ /* 0x000fc60000000000 */
[----:B------:R-:W-:Y:S05]  /*9d80*/  BRA.DIV UR4, `(.L_x_306) ;  /* 0x0000000604147947 */ /* 0x000fea000b800000 */
[----:B------:R-:W-:-:S13]  /*9d90*/  ELECT P6, URZ, PT ;  /* 0x00000000003f782f */ /* 0x000fda00038c0000 */
.L_x_320:
[----:B------:R-:W-:Y:S04]  /*9da0*/  BSSY B0, `(.L_x_307) ;  /* 0x000002b000007945 */ /* 0x000fe80003800000 */
[----:B------:R-:W-:Y:S05]  /*9db0*/  @!P6 BRA `(.L_x_308) ;  /* 0x0000000000a4e947 */ /* 0x000fea0003800000 */
[----:B------:R-:W-:-:S04]  /*9dc0*/  LOP3.LUT R19, R19, 0x2, RZ, 0xfc, !PT ;  /* 0x0000000213137812 */ /* 0x000fc800078efcff */
[----:B------:R-:W-:-:S13]  /*9dd0*/  ISETP.NE.AND P0, PT, R19, 0x3, PT ;  /* 0x000000031300780c */ /* 0x000fda0003f05270 */
[----:B------:R-:W-:Y:S05]  /*9de0*/  @!P0 BRA `(.L_x_309) ;  /* 0x0000000000048947 */ /* 0x000fea0003800000 */
[----:B------:R-:W-:Y:S01]  /*9df0*/  BPT.TRAP 0x1 ;  /* 0x000000040000795c */ /* 0x000fe20000300000 */
.L_x_309:
[----:B------:R-:W0:Y:S01]  /*9e00*/  S2R R5, SR_CgaCtaId ;  /* 0x0000000000057919 */ /* 0x000e220000008800 */
[----:B------:R-:W-:Y:S02]  /*9e10*/  MOV R2, 0x400 ;  /* 0x0000040000027802 */ /* 0x000fe40000000f00 */
[----:B------:R-:W-:Y:S02]  /*9e20*/  SHF.L.U32 R4, R0, 0x1f, RZ ;  /* 0x0000001f00047819 */ /* 0x000fe400000006ff */
[----:B0-----:R-:W-:-:S05]  /*9e30*/  LEA R2, R5, R2, 0x18 ;  /* 0x0000000205027211 */ /* 0x001fca00078ec0ff */
[----:B------:R-:W-:-:S04]  /*9e40*/  VIADD R2, R2, 0x20 ;  /* 0x0000002002027836 */ /* 0x000fc80000000000 */
[C---:B------:R-:W-:Y:S02]  /*9e50*/  IMAD R7, R3.reuse, 0x8, R2 ;  /* 0x0000000803077824 */ /* 0x040fe400078e0202 */
[----:B------:R-:W-:Y:S02]  /*9e60*/  VIADD R3, R3, 0x1 ;  /* 0x0000000103037836 */ /* 0x000fe40000000000 */
[----:B------:R-:W0:Y:S03]  /*9e70*/  SYNCS.PHASECHK.TRANS64.TRYWAIT P0, [R7+URZ], R4 ;  /* 0x00000004070075a7 */ /* 0x000e26000800017f */
[----:B------:R-:W-:-:S04]  /*9e80*/  ISETP.NE.AND P1, PT, R3, 0x4, PT ;  /* 0x000000040300780c */ /* 0x000fc80003f25270 */
[----:B------:R-:W-:Y:S02]  /*9e90*/  SEL R5, RZ, 0x1, P1 ;  /* 0x00000001ff057807 */ /* 0x000fe40000800000 */
[----:B------:R-:W-:Y:S02]  /*9ea0*/  SEL R3, R3, RZ, P1 ;  /* 0x000000ff03037207 */ /* 0x000fe40000800000 */
[----:B------:R-:W-:-:S03]  /*9eb0*/  LOP3.LUT R6, R0, R5, RZ, 0x3c, !PT ;  /* 0x0000000500067212 */ /* 0x000fc600078e3cff */
[----:B------:R-:W-:Y:S01]  /*9ec0*/  IMAD R8, R3, 0x8, R2 ;  /* 0x0000000803087824 */ /* 0x000fe200078e0202 */
[----:B------:R-:W-:Y:S01]  /*9ed0*/  SHF.L.U32 R5, R6, 0x1f, RZ ;  /* 0x0000001f06057819 */ /* 0x000fe200000006ff */
[----:B0-----:R-:W-:Y:S06]  /*9ee0*/  @!P0 BRA `(.L_x_310) ;  /* 0x0000000000dc8947 */ /* 0x001fec0003800000 */
.L_x_321:
[----:B------:R-:W1:Y:S01]  /*9ef0*/  SYNCS.PHASECHK.TRANS64.TRYWAIT P0, [R8+URZ], R5 ;  /* 0x00000005080075a7 */ /* 0x000e62000800017f */
[----:B------:R-:W-:-:S05]  /*9f00*/  VIADD R0, R3, 0x1 ;  /* 0x0000000103007836 */ /* 0x000fca0000000000 */
[----:B------:R-:W-:-:S04]  /*9f10*/  ISETP.NE.AND P1, PT, R0, 0x4, PT ;  /* 0x000000040000780c */ /* 0x000fc80003f25270 */
[----:B------:R-:W-:Y:S02]  /*9f20*/  SEL R3, RZ, 0x1, P1 ;  /* 0x00000001ff037807 */ /* 0x000fe40000800000 */
[----:B0-----:R-:W-:Y:S02]  /*9f30*/  SEL R7, R0, RZ, P1 ;  /* 0x000000ff00077207 */ /* 0x001fe40000800000 */
[----:B------:R-:W-:-:S03]  /*9f40*/  LOP3.LUT R9, R6, R3, RZ, 0x3c, !PT ;  /* 0x0000000306097212 */ /* 0x000fc600078e3cff */
[----:B------:R-:W-:Y:S01]  /*9f50*/  IMAD R11, R7, 0x8, R2 ;  /* 0x00000008070b7824 */ /* 0x000fe200078e0202 */
[----:B------:R-:W-:Y:S01]  /*9f60*/  SHF.L.U32 R6, R9, 0x1f, RZ ;  /* 0x0000001f09067819 */ /* 0x000fe200000006ff */
[----:B-1----:R-:W-:Y:S06]  /*9f70*/  @!P0 BRA `(.L_x_311) ;  /* 0x0000000000cc8947 */ /* 0x002fec0003800000 */
.L_x_322:
[----:B------:R-:W1:Y:S01]  /*9f80*/  SYNCS.PHASECHK.TRANS64.TRYWAIT P0, [R11+URZ], R6 ;  /* 0x000000060b0075a7 */ /* 0x000e62000800017f */
[----:B------:R-:W-:-:S05]  /*9f90*/  VIADD R0, R7, 0x1 ;  /* 0x0000000107007836 */ /* 0x000fca0000000000 */
[----:B------:R-:W-:-:S04]  /*9fa0*/  ISETP.NE.AND P1, PT, R0, 0x4, PT ;  /* 0x000000040000780c */ /* 0x000fc80003f25270 */
[----:B------:R-:W-:Y:S02]  /*9fb0*/  SEL R4, RZ, 0x1, P1 ;  /* 0x00000001ff047807 */ /* 0x000fe40000800000 */
[----:B------:R-:W-:Y:S02]  /*9fc0*/  SEL R3, R0, RZ, P1 ;  /* 0x000000ff00037207 */ /* 0x000fe40000800000 */
[----:B------:R-:W-:Y:S01]  /*9fd0*/  LOP3.LUT R0, R9, R4, RZ, 0x3c, !PT ;  /* 0x0000000409007212 */ /* 0x000fe200078e3cff */
[----:B-1----:R-:W-:Y:S06]  /*9fe0*/  @!P0 BRA `(.L_x_312) ;  /* 0x0000000000c48947 */ /* 0x002fec0003800000 */
.L_x_323:
[----:B------:R-:W-:Y:S01]  /*9ff0*/  IMAD R3, R3, 0x8, R2 ;  /* 0x0000000803037824 */ /* 0x000fe200078e0202 */
[----:B------:R-:W-:-:S07]  /*a000*/  SHF.L.U32 R0, R0, 0x1f, RZ ;  /* 0x0000001f00007819 */ /* 0x000fce00000006ff */
.L_x_313:
[----:B--2---:R2:W3:Y:S02]  /*a010*/  SYNCS.PHASECHK.TRANS64.TRYWAIT P0, [R3+URZ], R0 ;  /* 0x00000000030075a7 */ /* 0x0044e4000800017f */
[----:B---3--:R-:W-:Y:S05]  /*a020*/  @!P0 NANOSLEEP.SYNCS 0x989680 ;  /* 0x009896800000895d */ /* 0x008fea0003900000 */
[----:B------:R-:W3:Y:S02]  /*a030*/  @!P0 SYNCS.PHASECHK.TRANS64 P0, [R3+URZ], R0 ;  /* 0x00000000030085a7 */ /* 0x000ee4000800007f */
[----:B---3--:R-:W-:Y:S05]  /*a040*/  @!P0 BRA `(.L_x_313) ;  /* 0xfffffffc00f08947 */ /* 0x008fea000383ffff */
.L_x_308:
[----:B------:R-:W-:Y:S05]  /*a050*/  BSYNC B0 ;  /* 0x0000000000007941 */ /* 0x000fea0003800000 */
.L_x_307:
[----:B------:R-:W-:Y:S05]  /*a060*/  EXIT ;  /* 0x000000000000794d */ /* 0x000fea0003800000 */
.L_x_21:
[----:B---3--:R3:W4:Y:S02]  /*a070*/  SYNCS.PHASECHK.TRANS64.TRYWAIT P1, [R3+URZ], R0 ;  /* 0x00000000030075a7 */ /* 0x008724000802017f */
[----:B----4-:R-:W-:Y:S05]  /*a080*/  @!P1 NANOSLEEP.SYNCS 0x989680 ;  /* 0x009896800000995d */ /* 0x010fea0003900000 */
[----:B------:R-:W4:Y:S02]  /*a090*/  @!P1 SYNCS.PHASECHK.TRANS64 P1, [R3+URZ], R0 ;  /* 0x00000000030095a7 */ /* 0x000f24000802007f */
[----:B----4-:R-:W-:Y:S05]  /*a0a0*/  @!P1 BRA `(.L_x_21) ;  /* 0xfffffffc00f09947 */ /* 0x010fea000383ffff */
[----:B------:R-:W-:Y:S05]  /*a0b0*/  BRA `(.L_x_20) ;  /* 0xffffff7400187947 */ /* 0x000fea000383ffff */
.L_x_26:
[----:B-1----:R1:W2:Y:S02]  /*a0c0*/  SYNCS.PHASECHK.TRANS64.TRYWAIT P1, [R5+URZ], R4 ;  /* 0x00000004050075a7 */ /* 0x0022a4000802017f */
[----:B--2---:R-:W-:Y:S05]  /*a0d0*/  @!P1 NANOSLEEP.SYNCS 0x989680 ;  /* 0x009896800000995d */ /* 0x004fea0003900000 */
[----:B------:R-:W2:Y:S02]  /*a0e0*/  @!P1 SYNCS.PHASECHK.TRANS64 P1, [R5+URZ], R4 ;  /* 0x00000004050095a7 */ /* 0x000ea4000802007f */
[----:B--2---:R-:W-:Y:S05]  /*a0f0*/  @!P1 BRA `(.L_x_26) ;  /* 0xfffffffc00f09947 */ /* 0x004fea000383ffff */
[----:B------:R-:W-:Y:S05]  /*a100*/  BRA `(.L_x_25) ;  /* 0xffffff7800147947 */ /* 0x000fea000383ffff */
.L_x_295:
[----:B------:R-:W-:Y:S01]  /*a110*/  BSSY B1, `(.L_x_314) ;  /* 0x0000006000017945 */ /* 0x000fe20003800000 */
[----:B------:R-:W-:-:S07]  /*a120*/  IMAD.MOV.U32 R15, RZ, RZ, -0x1 ;  /* 0xffffffffff0f7424 */ /* 0x000fce00078e00ff */
[----:B------:R-:W-:Y:S05]  /*a130*/  WARPSYNC.COLLECTIVE R15, `(.L_x_315) ;  /* 0x000000000f0c7348 */ /* 0x000fea0003c00000 */
[----:B------:R-:W-:Y:S02]  /*a140*/  ELECT P6, UR62, PT ;  /* 0x00000000003e782f */ /* 0x000fe400038c0000 */
[----:B------:R-:W-:Y:S01]  /*a150*/  MOV R14, UR62 ;  /* 0x0000003e000e7c02 */ /* 0x000fe20008000f00 */
[----:B------:R-:W-:Y:S10]  /*a160*/  ENDCOLLECTIVE ;  /* 0x000000000000791b */ /* 0x000ff40003800000 */
.L_x_315:
[----:B------:R-:W-:Y:S05]  /*a170*/  BSYNC B1 ;  /* 0x0000000000017941 */ /* 0x000fea0003800000 */
.L_x_314:
[----:B------:R-:W-:Y:S05]  /*a180*/  BRA `(.L_x_316) ;  /* 0xfffffff0003c7947 */ /* 0x000fea000383ffff */
.L_x_298:
[----:B0-----:R0:W1:Y:S02]  /*a190*/  SYNCS.PHASECHK.TRANS64.TRYWAIT P0, [R20+URZ+0x20], R7 ;  /* 0x00002007140075a7 */ /* 0x001064000800017f */
[----:B-1----:R-:W-:Y:S05]  /*a1a0*/  @!P0 NANOSLEEP.SYNCS 0x989680 ;  /* 0x009896800000895d */ /* 0x002fea0003900000 */
[----:B------:R-:W1:Y:S02]  /*a1b0*/  @!P0 SYNCS.PHASECHK.TRANS64 P0, [R20+URZ+0x20], R7 ;  /* 0x00002007140085a7 */ /* 0x000e64000800007f */
[----:B-1----:R-:W-:Y:S05]  /*a1c0*/  @!P0 BRA `(.L_x_298) ;  /* 0xfffffffc00f08947 */ /* 0x002fea000383ffff */
[----:B------:R-:W-:Y:S05]  /*a1d0*/  BRA `(.L_x_317) ;  /* 0xfffffff000747947 */ /* 0x000fea000383ffff */
.L_x_306:
[----:B------:R-:W-:Y:S01]  /*a1e0*/  BSSY B0, `(.L_x_318) ;  /* 0x0000006000007945 */ /* 0x000fe20003800000 */
[----:B------:R-:W-:-:S07]  /*a1f0*/  IMAD.MOV.U32 R15, RZ, RZ, -0x1 ;  /* 0xffffffffff0f7424 */ /* 0x000fce00078e00ff */
[----:B------:R-:W-:Y:S05]  /*a200*/  WARPSYNC.COLLECTIVE R15, `(.L_x_319) ;  /* 0x000000000f0c7348 */ /* 0x000fea0003c00000 */
[----:B------:R-:W-:Y:S02]  /*a210*/  ELECT P6, UR62, PT ;  /* 0x00000000003e782f */ /* 0x000fe400038c0000 */
[----:B------:R-:W-:Y:S01]  /*a220*/  MOV R14, UR62 ;  /* 0x0000003e000e7c02 */ /* 0x000fe20008000f00 */
[----:B------:R-:W-:Y:S10]  /*a230*/  ENDCOLLECTIVE ;  /* 0x000000000000791b */ /* 0x000ff40003800000 */
.L_x_319:
[----:B------:R-:W-:Y:S05]  /*a240*/  BSYNC B0 ;  /* 0x0000000000007941 */ /* 0x000fea0003800000 */
.L_x_318:
[----:B------:R-:W-:Y:S05]  /*a250*/  BRA `(.L_x_320) ;  /* 0xfffffff800d07947 */ /* 0x000fea000383ffff */
.L_x_310:
[----:B0-----:R0:W1:Y:S02]  /*a260*/  SYNCS.PHASECHK.TRANS64.TRYWAIT P0, [R7+URZ], R4 ;  /* 0x00000004070075a7 */ /* 0x001064000800017f */
[----:B-1----:R-:W-:Y:S05]  /*a270*/  @!P0 NANOSLEEP.SYNCS 0x989680 ;  /* 0x009896800000895d */ /* 0x002fea0003900000 */
[----:B------:R-:W1:Y:S02]  /*a280*/  @!P0 SYNCS.PHASECHK.TRANS64 P0, [R7+URZ], R4 ;  /* 0x00000004070085a7 */ /* 0x000e64000800007f */
[----:B-1----:R-:W-:Y:S05]  /*a290*/  @!P0 BRA `(.L_x_310) ;  /* 0xfffffffc00f08947 */ /* 0x002fea000383ffff */
[----:B------:R-:W-:Y:S05]  /*a2a0*/  BRA `(.L_x_321) ;  /* 0xfffffffc00107947 */ /* 0x000fea000383ffff */
.L_x_311:
[----:B0-----:R0:W1:Y:S02]  /*a2b0*/  SYNCS.PHASECHK.TRANS64.TRYWAIT P0, [R8+URZ], R5 ;  /* 0x00000005080075a7 */ /* 0x001064000800017f */
[----:B-1----:R-:W-:Y:S05]  /*a2c0*/  @!P0 NANOSLEEP.SYNCS 0x989680 ;  /* 0x009896800000895d */ /* 0x002fea0003900000 */
[----:B------:R-:W1:Y:S02]  /*a2d0*/  @!P0 SYNCS.PHASECHK.TRANS64 P0, [R8+URZ], R5 ;  /* 0x00000005080085a7 */ /* 0x000e64000800007f */
[----:B-1----:R-:W-:Y:S05]  /*a2e0*/  @!P0 BRA `(.L_x_311) ;  /* 0xfffffffc00f08947 */ /* 0x002fea000383ffff */
[----:B------:R-:W-:Y:S05]  /*a2f0*/  BRA `(.L_x_322) ;  /* 0xfffffffc00207947 */ /* 0x000fea000383ffff */
.L_x_312:
[----:B-1----:R1:W2:Y:S02]  /*a300*/  SYNCS.PHASECHK.TRANS64.TRYWAIT P0, [R11+URZ], R6 ;  /* 0x000000060b0075a7 */ /* 0x0022a4000800017f */
[----:B--2---:R-:W-:Y:S05]  /*a310*/  @!P0 NANOSLEEP.SYNCS 0x989680 ;  /* 0x009896800000895d */ /* 0x004fea0003900000 */
[----:B------:R-:W2:Y:S02]  /*a320*/  @!P0 SYNCS.PHASECHK.TRANS64 P0, [R11+URZ], R6 ;  /* 0x000000060b0085a7 */ /* 0x000ea4000800007f */
[----:B--2---:R-:W-:Y:S05]  /*a330*/  @!P0 BRA `(.L_x_312) ;  /* 0xfffffffc00f08947 */ /* 0x004fea000383ffff */
[----:B------:R-:W-:Y:S05]  /*a340*/  BRA `(.L_x_323) ;  /* 0xfffffffc00287947 */ /* 0x000fea000383ffff */
.L_x_324:
[----:B------:R-:W-:-:S00]  /*a350*/  BRA `(.L_x_324) ;  /* 0xfffffffc00fc7947 */ /* 0x000fc0000383ffff */
[----:B------:R-:W-:-:S00]  /*a360*/  NOP ;  /* 0x0000000000007918 */ /* 0x000fc00000000000 */
        /* <DEDUP_REMOVED lines=9> */
.L_x_325:


//--------------------- .nv.global.init           --------------------------
	.section	.nv.global.init,"aw",@progbits
.nv.global.init:
	.type		$str$22,@object
	.size		$str$22,($str$23 - $str$22)
$str$22:
        /*0000*/ 	.byte	0x6b, 0x5f, 0x74, 0x69, 0x6c, 0x65, 0x5f, 0x63, 0x6f, 0x75, 0x6e, 0x74, 0x20, 0x3e, 0x3d, 0x20
        /*0010*/ 	.byte	0x31, 0x00
	.type		$str$23,@object
	.size		$str$23,(__unnamed_1 - $str$23)
$str$23:
        /*0012*/ 	.byte	0x2f, 0x74, 0x6d, 0x70, 0x2f, 0x63, 0x75, 0x74, 0x6c, 0x61, 0x73, 0x73, 0x5f, 0x73, 0x77, 0x65
        /*0022*/ 	.byte	0x65, 0x70, 0x5f, 0x73, 0x72, 0x63, 0x2f, 0x69, 0x6e, 0x63, 0x6c, 0x75, 0x64, 0x65, 0x2f, 0x63
        /*0032*/ 	.byte	0x75, 0x74, 0x6c, 0x61, 0x73, 0x73, 0x2f, 0x67, 0x65, 0x6d, 0x6d, 0x2f, 0x63, 0x6f, 0x6c, 0x6c
        /*0042*/ 	.byte	0x65, 0x63, 0x74, 0x69, 0x76, 0x65, 0x2f, 0x73, 0x6d, 0x39, 0x30, 0x5f, 0x6d, 0x6d, 0x61, 0x5f
        /*0052*/ 	.byte	0x74, 0x6d, 0x61, 0x5f, 0x67, 0x6d, 0x6d, 0x61, 0x5f, 0x73, 0x73, 0x5f, 0x77, 0x61, 0x72, 0x70
        /*0062*/ 	.byte	0x73, 0x70, 0x65, 0x63, 0x69, 0x61, 0x6c, 0x69, 0x7a, 0x65, 0x64, 0x2e, 0x68, 0x70, 0x70, 0x00
	.type		__unnamed_1,@object
	.size		__unnamed_1,(.L_0 - __unnamed_1)
__unnamed_1:
        /*0072*/ 	.byte	0x76, 0x6f, 0x69, 0x64, 0x20, 0x63, 0x75, 0x74, 0x6c, 0x61, 0x73, 0x73, 0x3a, 0x3a, 0x67, 0x65
        /* <DEDUP_REMOVED lines=175> */
        /*0b72*/ 	.byte	0x74, 0x65, 0x3a, 0x3a, 0x69, 0x64, 0x65, 0x6e, 0x74, 0x69, 0x74, 0x79, 0x5d, 0x00
.L_0:


//--------------------- .nv.shared._ZN7cutlass13device_kernelINS_4gemm6kernel13GemmUniversalIN4cute5tupleIJiiiiEEENS1_10collective13CollectiveMmaINS1_34MainloopSm90TmaGmmaWarpSpecializedILi4ENS5_IJNS4_1CILi2EEENSA_ILi1EEESC_EEENS1_35KernelTmaWarpSpecializedCooperativeEEENS5_IJNSA_ILi128EEENSA_ILi256EEENSA_ILi32EEEEEEfNS5_IJlSC_lEEEfSK_NS4_8TiledMMAINS4_8MMA_AtomIJNS4_4SM904GMMA30MMA_64x256x8_F32TF32TF32_SS_TNILNSO_7ScaleInE1ELSQ_1EEEEEENS4_6LayoutISD_NS5_IJSC_NSA_ILi0EEESU_EEEEENS5_IJNS4_10UnderscoreESX_SX_EEEEENS4_13SM90_TMA_LOADENS4_14ComposedLayoutINS4_7SwizzleILi3ELi4ELi3EEENS4_18smem_ptr_flag_bitsILi32EEENST_INS5_IJNSA_ILi8EEESI_EEENS5_IJSI_SC_EEEEEEEvNS4_8identityENS4_23SM90_TMA_LOAD_MULTICASTES1A_vS1B_EENS_8epilogue10collective6detail29Sm90TmaWarpSpecializedAdapterINS1F_15DefaultEpilogueIfSK_SK_NS1E_6thread17LinearCombinationIfLi1EffLNS1J_9ScaleType4KindE0ELNS_15FloatRoundStyleE2EfEENS1_15EpilogueDefaultEEEEEvvEEEEvNT_6ParamsE --------------------------
	.section	.nv.shared._ZN7cutlass13device_kernelINS_4gemm6kernel13GemmUniversalIN4cute5tupleIJiiiiEEENS1_10collective13CollectiveMmaINS1_34MainloopSm90TmaGmmaWarpSpecializedILi4ENS5_IJNS4_1CILi2EEENSA_ILi1EEESC_EEENS1_35KernelTmaWarpSpecializedCooperativeEEENS5_IJNSA_ILi128EEENSA_ILi256EEENSA_ILi32EEEEEEfNS5_IJlSC_lEEEfSK_NS4_8TiledMMAINS4_8MMA_AtomIJNS4_4SM904GMMA30MMA_64x256x8_F32TF32TF32_SS_TNILNSO_7ScaleInE1ELSQ_1EEEEEENS4_6LayoutISD_NS5_IJSC_NSA_ILi0EEESU_EEEEENS5_IJNS4_10UnderscoreESX_SX_EEEEENS4_13SM90_TMA_LOADENS4_14ComposedLayoutINS4_7SwizzleILi3ELi4ELi3EEENS4_18smem_ptr_flag_bitsILi32EEENST_INS5_IJNSA_ILi8EEESI_EEENS5_IJSI_SC_EEEEEEEvNS4_8identityENS4_23SM90_TMA_LOAD_MULTICASTES1A_vS1B_EENS_8epilogue10collective6detail29Sm90TmaWarpSpecializedAdapterINS1F_15DefaultEpilogueIfSK_SK_NS1E_6thread17LinearCombinationIfLi1EffLNS1J_9ScaleType4KindE0ELNS_15FloatRoundStyleE2EfEENS1_15EpilogueDefaultEEEEEvvEEEEvNT_6ParamsE,"aw",@nobits
	.sectionflags	@""
	.align	16
	.zero		1024


//--------------------- .nv.shared.reserved.0     --------------------------
	.section	.nv.shared.reserved.0,"aw",@nobits
	.weak		__nv_reservedSMEM_offset_0_alias
	.size		__nv_reservedSMEM_offset_0_alias, 0, 0
	.other		__nv_reservedSMEM_offset_0_alias,@"STO_CUDA_RESERVED_SHARED STV_DEFAULT"
__nv_reservedSMEM_offset_0_alias:
	.zero		0


//--------------------- .nv.global                --------------------------
	.section	.nv.global,"aw",@nobits
.nv.global:
	.type		_ZN40_INTERNAL_067c80ed_4_k_cu_ff75916c_247114cute1_E,@object
	.size		_ZN40_INTERNAL_067c80ed_4_k_cu_ff75916c_247114cute1_E,(_ZN40_INTERNAL_067c80ed_4_k_cu_ff75916c_247114cuda3std3__45__cpo6cbeginE - _ZN40_INTERNAL_067c80ed_4_k_cu_ff75916c_247114cute1_E)
_ZN40_INTERNAL_067c80ed_4_k_cu_ff75916c_247114cute1_E:
	.zero		1
	.type		_ZN40_INTERNAL_067c80ed_4_k_cu_ff75916c_247114cuda3std3__45__cpo6cbeginE,@object
	.size		_ZN40_INTERNAL_067c80ed_4_k_cu_ff75916c_247114cuda3std3__45__cpo6cbeginE,(_ZN40_INTERNAL_067c80ed_4_k_cu_ff75916c_247114cuda3std3__48in_placeE - _ZN40_INTERNAL_067c80ed_4_k_cu_ff75916c_247114cuda3std3__45__cpo6cbeginE)
_ZN40_INTERNAL_067c80ed_4_k_cu_ff75916c_247114cuda3std3__45__cpo6cbeginE:
	.zero		1
	.type		_ZN40_INTERNAL_067c80ed_4_k_cu_ff75916c_247114cuda3std3__48in_placeE,@object
	.size		_ZN40_INTERNAL_067c80ed_4_k_cu_ff75916c_247114cuda3std3__48in_placeE,(_ZN40_INTERNAL_067c80ed_4_k_cu_ff75916c_247114cuda3std6ranges3__45__cpo9iter_moveE - _ZN40_INTERNAL_067c80ed_4_k_cu_ff75916c_247114cuda3std3__48in_placeE)
_ZN40_INTERNAL_067c80ed_4_k_cu_ff75916c_247114cuda3std3__48in_placeE:
	.zero		1
	.type		_ZN40_INTERNAL_067c80ed_4_k_cu_ff75916c_247114cuda3std6ranges3__45__cpo9iter_moveE,@object
	.size		_ZN40_INTERNAL_067c80ed_4_k_cu_ff75916c_247114cuda3std6ranges3__45__cpo9iter_moveE,(_ZN40_INTERNAL_067c80ed_4_k_cu_ff75916c_247114cuda3std3__45__cpo5beginE - _ZN40_INTERNAL_067c80ed_4_k_cu_ff75916c_247114cuda3std6ranges3__45__cpo9iter_moveE)
_ZN40_INTERNAL_067c80ed_4_k_cu_ff75916c_247114cuda3std6ranges3__45__cpo9iter_moveE:
	.zero		1
	.type		_ZN40_INTERNAL_067c80ed_4_k_cu_ff75916c_247114cuda3std3__45__cpo5beginE,@object
	.size		_ZN40_INTERNAL_067c80ed_4_k_cu_ff75916c_247114cuda3std3__45__cpo5beginE,(_ZN40_INTERNAL_067c80ed_4_k_cu_ff75916c_247114cuda3std3__442_GLOBAL__N__067c80ed_4_k_cu_ff75916c_247116ignoreE - _ZN40_INTERNAL_067c80ed_4_k_cu_ff75916c_247114cuda3std3__45__cpo5beginE)
_ZN40_INTERNAL_067c80ed_4_k_cu_ff75916c_247114cuda3std3__45__cpo5beginE:
	.zero		1
	.type		_ZN40_INTERNAL_067c80ed_4_k_cu_ff75916c_247114cuda3std3__442_GLOBAL__N__067c80ed_4_k_cu_ff75916c_247116ignoreE,@object
	.size		_ZN40_INTERNAL_067c80ed_4_k_cu_ff75916c_247114cuda3std3__442_GLOBAL__N__067c80ed_4_k_cu_ff75916c_247116ignoreE,(_ZN40_INTERNAL_067c80ed_4_k_cu_ff75916c_247114cute7productE - _ZN40_INTERNAL_067c80ed_4_k_cu_ff75916c_247114cuda3std3__442_GLOBAL__N__067c80ed_4_k_cu_ff75916c_247116ignoreE)
_ZN40_INTERNAL_067c80ed_4_k_cu_ff75916c_247114cuda3std3__442_GLOBAL__N__067c80ed_4_k_cu_ff75916c_247116ignoreE:
	.zero		1
	.type		_ZN40_INTERNAL_067c80ed_4_k_cu_ff75916c_247114cute7productE,@object
	.size		_ZN40_INTERNAL_067c80ed_4_k_cu_ff75916c_247114cute7productE,(_ZN40_INTERNAL_067c80ed_4_k_cu_ff75916c_247114cuda3std3__45__cpo3endE - _ZN40_INTERNAL_067c80ed_4_k_cu_ff75916c_247114cute7productE)
_ZN40_INTERNAL_067c80ed_4_k_cu_ff75916c_247114cute7productE:
	.zero		1
	.type		_ZN40_INTERNAL_067c80ed_4_k_cu_ff75916c_247114cuda3std3__45__cpo3endE,@object
	.size		_ZN40_INTERNAL_067c80ed_4_k_cu_ff75916c_247114cuda3std3__45__cpo3endE,(_ZN40_INTERNAL_067c80ed_4_k_cu_ff75916c_247114cuda3std3__419piecewise_constructE - _ZN40_INTERNAL_067c80ed_4_k_cu_ff75916c_247114cuda3std3__45__cpo3endE)
_ZN40_INTERNAL_067c80ed_4_k_cu_ff75916c_247114cuda3std3__45__cpo3endE:
	.zero		1
	.type		_ZN40_INTERNAL_067c80ed_4_k_cu_ff75916c_247114cuda3std3__419piecewise_constructE,@object
	.size		_ZN40_INTERNAL_067c80ed_4_k_cu_ff75916c_247114cuda3std3__419piecewise_constructE,(_ZN40_INTERNAL_067c80ed_4_k_cu_ff75916c_247114cuda3std3__45__cpo4cendE - _ZN40_INTERNAL_067c80ed_4_k_cu_ff75916c_247114cuda3std3__419piecewise_constructE)
_ZN40_INTERNAL_067c80ed_4_k_cu_ff75916c_247114cuda3std3__419piecewise_constructE:
	.zero		1
	.type		_ZN40_INTERNAL_067c80ed_4_k_cu_ff75916c_247114cuda3std3__45__cpo4cendE,@object
	.size		_ZN40_INTERNAL_067c80ed_4_k_cu_ff75916c_247114cuda3std3__45__cpo4cendE,(_ZN40_INTERNAL_067c80ed_4_k_cu_ff75916c_247114cuda3std6ranges3__45__cpo4swapE - _ZN40_INTERNAL_067c80ed_4_k_cu_ff75916c_247114cuda3std3__45__cpo4cendE)
_ZN40_INTERNAL_067c80ed_4_k_cu_ff75916c_247114cuda3std3__45__cpo4cendE:
	.zero		1
	.type		_ZN40_INTERNAL_067c80ed_4_k_cu_ff75916c_247114cuda3std6ranges3__45__cpo4swapE,@object
	.size		_ZN40_INTERNAL_067c80ed_4_k_cu_ff75916c_247114cuda3std6ranges3__45__cpo4swapE,(.L_8 - _ZN40_INTERNAL_067c80ed_4_k_cu_ff75916c_247114cuda3std6ranges3__45__cpo4swapE)
_ZN40_INTERNAL_067c80ed_4_k_cu_ff75916c_247114cuda3std6ranges3__45__cpo4swapE:
	.zero		1
.L_8:


//--------------------- .nv.constant0._ZN7cutlass13device_kernelINS_4gemm6kernel13GemmUniversalIN4cute5tupleIJiiiiEEENS1_10collective13CollectiveMmaINS1_34MainloopSm90TmaGmmaWarpSpecializedILi4ENS5_IJNS4_1CILi2EEENSA_ILi1EEESC_EEENS1_35KernelTmaWarpSpecializedCooperativeEEENS5_IJNSA_ILi128EEENSA_ILi256EEENSA_ILi32EEEEEEfNS5_IJlSC_lEEEfSK_NS4_8TiledMMAINS4_8MMA_AtomIJNS4_4SM904GMMA30MMA_64x256x8_F32TF32TF32_SS_TNILNSO_7ScaleInE1ELSQ_1EEEEEENS4_6LayoutISD_NS5_IJSC_NSA_ILi0EEESU_EEEEENS5_IJNS4_10UnderscoreESX_SX_EEEEENS4_13SM90_TMA_LOADENS4_14ComposedLayoutINS4_7SwizzleILi3ELi4ELi3EEENS4_18smem_ptr_flag_bitsILi32EEENST_INS5_IJNSA_ILi8EEESI_EEENS5_IJSI_SC_EEEEEEEvNS4_8identityENS4_23SM90_TMA_LOAD_MULTICASTES1A_vS1B_EENS_8epilogue10collective6detail29Sm90TmaWarpSpecializedAdapterINS1F_15DefaultEpilogueIfSK_SK_NS1E_6thread17LinearCombinationIfLi1EffLNS1J_9ScaleType4KindE0ELNS_15FloatRoundStyleE2EfEENS1_15EpilogueDefaultEEEEEvvEEEEvNT_6ParamsE --------------------------
	.section	.nv.constant0._ZN7cutlass13device_kernelINS_4gemm6kernel13GemmUniversalIN4cute5tupleIJiiiiEEENS1_10collective13CollectiveMmaINS1_34MainloopSm90TmaGmmaWarpSpecializedILi4ENS5_IJNS4_1CILi2EEENSA_ILi1EEESC_EEENS1_35KernelTmaWarpSpecializedCooperativeEEENS5_IJNSA_ILi128EEENSA_ILi256EEENSA_ILi32EEEEEEfNS5_IJlSC_lEEEfSK_NS4_8TiledMMAINS4_8MMA_AtomIJNS4_4SM904GMMA30MMA_64x256x8_F32TF32TF32_SS_TNILNSO_7ScaleInE1ELSQ_1EEEEEENS4_6LayoutISD_NS5_IJSC_NSA_ILi0EEESU_EEEEENS5_IJNS4_10UnderscoreESX_SX_EEEEENS4_13SM90_TMA_LOADENS4_14ComposedLayoutINS4_7SwizzleILi3ELi4ELi3EEENS4_18smem_ptr_flag_bitsILi32EEENST_INS5_IJNSA_ILi8EEESI_EEENS5_IJSI_SC_EEEEEEEvNS4_8identityENS4_23SM90_TMA_LOAD_MULTICASTES1A_vS1B_EENS_8epilogue10collective6detail29Sm90TmaWarpSpecializedAdapterINS1F_15DefaultEpilogueIfSK_SK_NS1E_6thread17LinearCombinationIfLi1EffLNS1J_9ScaleType4KindE0ELNS_15FloatRoundStyleE2EfEENS1_15EpilogueDefaultEEEEEvvEEEEvNT_6ParamsE,"a",@progbits
	.sectionflags	@""
	.align	4
.nv.constant0._ZN7cutlass13device_kernelINS_4gemm6kernel13GemmUniversalIN4cute5tupleIJiiiiEEENS1_10collective13CollectiveMmaINS1_34MainloopSm90TmaGmmaWarpSpecializedILi4ENS5_IJNS4_1CILi2EEENSA_ILi1EEESC_EEENS1_35KernelTmaWarpSpecializedCooperativeEEENS5_IJNSA_ILi128EEENSA_ILi256EEENSA_ILi32EEEEEEfNS5_IJlSC_lEEEfSK_NS4_8TiledMMAINS4_8MMA_AtomIJNS4_4SM904GMMA30MMA_64x256x8_F32TF32TF32_SS_TNILNSO_7ScaleInE1ELSQ_1EEEEEENS4_6LayoutISD_NS5_IJSC_NSA_ILi0EEESU_EEEEENS5_IJNS4_10UnderscoreESX_SX_EEEEENS4_13SM90_TMA_LOADENS4_14ComposedLayoutINS4_7SwizzleILi3ELi4ELi3EEENS4_18smem_ptr_flag_bitsILi32EEENST_INS5_IJNSA_ILi8EEESI_EEENS5_IJSI_SC_EEEEEEEvNS4_8identityENS4_23SM90_TMA_LOAD_MULTICASTES1A_vS1B_EENS_8epilogue10collective6detail29Sm90TmaWarpSpecializedAdapterINS1F_15DefaultEpilogueIfSK_SK_NS1E_6thread17LinearCombinationIfLi1EffLNS1J_9ScaleType4KindE0ELNS_15FloatRoundStyleE2EfEENS1_15EpilogueDefaultEEEEEvvEEEEvNT_6ParamsE:
	.zero		1664


//--------------------- SYMBOLS --------------------------

	.type		.nv.reservedSmem.offset0,@object
	.size		.nv.reservedSmem.offset0,0x4
	.type		__assertfail,@function
